	.target	sm_100a

	.elftype	@"ET_EXEC"


//--------------------- .note.nv.tkinfo           --------------------------
	.section	.note.nv.tkinfo,"",@"SHT_NOTE"
	.sectionflags	@"SHF_NOTE_NV_TKINFO"
	.tkinfo
        /*0018*/ 	.word	0x00000002
        /*0030*/ 	.string	""
        /*0030*/ 	.string	"ptxas"
        /*0030*/ 	.string	"Cuda compilation tools, release 13.0, V13.0.88"
        /*0030*/ 	.string	"Build cuda_13.0.r13.0/compiler.36424714_0"
        /*0030*/ 	.string	"-arch sm_100a -m 64 "



//--------------------- .note.nv.cuinfo           --------------------------
	.section	.note.nv.cuinfo,"",@"SHT_NOTE"
	.sectionflags	@"SHF_NOTE_NV_CUINFO"
        /*0018*/ 	.short	0x0002
        /*001a*/ 	.short	0x0064
        /*001c*/ 	.short	0x0082
	.zero		2


//--------------------- .nv.info                  --------------------------
	.section	.nv.info,"",@"SHT_CUDA_INFO"
	.align	4


	//----- nvinfo : EIATTR_REGCOUNT
	.align		4
        /*0000*/ 	.byte	0x04, 0x2f
        /*0002*/ 	.short	(.L_19 - .L_18)
	.align		4
.L_18:
        /*0004*/ 	.word	index@(_ZN7cutlass13device_kernelINS_4gemm6kernel13GemmUniversalIN4cute5tupleIJiiiiEEENS1_10collective13CollectiveMmaINS1_35MainloopSm100TmaUmmaWarpSpecializedILi3ELi2ELi4ENS5_IJNS4_1CILi1EEESB_SB_EEEEENS5_IJNSA_ILi64EEENSA_ILi256EEENSA_ILi32EEEEEEfNS5_IJlSB_lEEEfSI_NS4_8TiledMMAINS4_8MMA_AtomIJNS4_17SM100_MMA_TF32_SSINS_10tfloat32_tESM_fLi64ELi256ELNS4_4UMMA5MajorE0ELSO_0ELNSN_7ScaleInE0ELSP_0EEEEEENS4_6LayoutISC_NS5_IJNSA_ILi0EEEST_ST_EEEEENS5_IJNS4_10UnderscoreESW_SW_EEEEENS4_13SM90_TMA_LOADENS4_14ComposedLayoutINS4_7SwizzleILi3ELi4ELi3EEENS4_18smem_ptr_flag_bitsILi32EEENSS_INS5_IJNSA_ILi8EEESG_EEENS5_IJSG_SB_EEEEEEEvNS4_8identityESZ_S19_vS1A_EENS_8epilogue10collective18CollectiveEpilogueINS1C_23Sm100TmaWarpSpecializedILi4ELi2ELi16ELb1ELb0EEEJSH_NS5_IJNSS_ISE_SB_EENSS_ISG_SB_EEEEEfSI_fSI_NS1C_6fusion15FusionCallbacksIS1G_NS1K_17LinearCombinationIffffLNS_15FloatRoundStyleE2EEESH_S1J_JEEENS4_5SM1004TMEM4LOAD26SM100_TMEM_LOAD_16dp128b8xESZ_S19_NS4_17SM75_U32x4_LDSM_NENS4_14SM90_TMA_STOREES19_NS4_17SM90_U32x4_STSM_NENS4_39AutoVectorizingCopyWithAssumedAlignmentILi128EEEEEEvvEEEEvNT_6ParamsE)
        /*0008*/ 	.word	0x0000005e


	//----- nvinfo : EIATTR_FRAME_SIZE
	.align		4
.L_19:
        /*000c*/ 	.byte	0x04, 0x11
        /*000e*/ 	.short	(.L_21 - .L_20)
	.align		4
.L_20:
        /*0010*/ 	.word	index@($__internal_2_$__cuda_sm10x_tcgen05_guardrail_trap_unallocated_columns_being_dealloced)
        /*0014*/ 	.word	0x00000000


	//----- nvinfo : EIATTR_FRAME_SIZE
	.align		4
.L_21:
        /*0018*/ 	.byte	0x04, 0x11
        /*001a*/ 	.short	(.L_23 - .L_22)
	.align		4
.L_22:
        /*001c*/ 	.word	index@($__internal_1_$__cuda_sm10x_tcgen05_guardrail_trap_phase_invalid_during_alloc)
        /*0020*/ 	.word	0x00000000


	//----- nvinfo : EIATTR_FRAME_SIZE
	.align		4
.L_23:
        /*0024*/ 	.byte	0x04, 0x11
        /*0026*/ 	.short	(.L_25 - .L_24)
	.align		4
.L_24:
        /*0028*/ 	.word	index@($__internal_0_$__cuda_sm10x_tcgen05_guardrail_trap_col_being_dealloced_not_returned_by_alloc)
        /*002c*/ 	.word	0x00000000


	//----- nvinfo : EIATTR_FRAME_SIZE
	.align		4
.L_25:
        /*0030*/ 	.byte	0x04, 0x11
        /*0032*/ 	.short	(.L_27 - .L_26)
	.align		4
.L_26:
        /*0034*/ 	.word	index@(_ZN7cutlass13device_kernelINS_4gemm6kernel13GemmUniversalIN4cute5tupleIJiiiiEEENS1_10collective13CollectiveMmaINS1_35MainloopSm100TmaUmmaWarpSpecializedILi3ELi2ELi4ENS5_IJNS4_1CILi1EEESB_SB_EEEEENS5_IJNSA_ILi64EEENSA_ILi256EEENSA_ILi32EEEEEEfNS5_IJlSB_lEEEfSI_NS4_8TiledMMAINS4_8MMA_AtomIJNS4_17SM100_MMA_TF32_SSINS_10tfloat32_tESM_fLi64ELi256ELNS4_4UMMA5MajorE0ELSO_0ELNSN_7ScaleInE0ELSP_0EEEEEENS4_6LayoutISC_NS5_IJNSA_ILi0EEEST_ST_EEEEENS5_IJNS4_10UnderscoreESW_SW_EEEEENS4_13SM90_TMA_LOADENS4_14ComposedLayoutINS4_7SwizzleILi3ELi4ELi3EEENS4_18smem_ptr_flag_bitsILi32EEENSS_INS5_IJNSA_ILi8EEESG_EEENS5_IJSG_SB_EEEEEEEvNS4_8identityESZ_S19_vS1A_EENS_8epilogue10collective18CollectiveEpilogueINS1C_23Sm100TmaWarpSpecializedILi4ELi2ELi16ELb1ELb0EEEJSH_NS5_IJNSS_ISE_SB_EENSS_ISG_SB_EEEEEfSI_fSI_NS1C_6fusion15FusionCallbacksIS1G_NS1K_17LinearCombinationIffffLNS_15FloatRoundStyleE2EEESH_S1J_JEEENS4_5SM1004TMEM4LOAD26SM100_TMEM_LOAD_16dp128b8xESZ_S19_NS4_17SM75_U32x4_LDSM_NENS4_14SM90_TMA_STOREES19_NS4_17SM90_U32x4_STSM_NENS4_39AutoVectorizingCopyWithAssumedAlignmentILi128EEEEEEvvEEEEvNT_6ParamsE)
        /*0038*/ 	.word	0x00000000


	//----- nvinfo : EIATTR_MIN_STACK_SIZE
	.align		4
.L_27:
        /*003c*/ 	.byte	0x04, 0x12
        /*003e*/ 	.short	(.L_29 - .L_28)
	.align		4
.L_28:
        /*0040*/ 	.word	index@(_ZN7cutlass13device_kernelINS_4gemm6kernel13GemmUniversalIN4cute5tupleIJiiiiEEENS1_10collective13CollectiveMmaINS1_35MainloopSm100TmaUmmaWarpSpecializedILi3ELi2ELi4ENS5_IJNS4_1CILi1EEESB_SB_EEEEENS5_IJNSA_ILi64EEENSA_ILi256EEENSA_ILi32EEEEEEfNS5_IJlSB_lEEEfSI_NS4_8TiledMMAINS4_8MMA_AtomIJNS4_17SM100_MMA_TF32_SSINS_10tfloat32_tESM_fLi64ELi256ELNS4_4UMMA5MajorE0ELSO_0ELNSN_7ScaleInE0ELSP_0EEEEEENS4_6LayoutISC_NS5_IJNSA_ILi0EEEST_ST_EEEEENS5_IJNS4_10UnderscoreESW_SW_EEEEENS4_13SM90_TMA_LOADENS4_14ComposedLayoutINS4_7SwizzleILi3ELi4ELi3EEENS4_18smem_ptr_flag_bitsILi32EEENSS_INS5_IJNSA_ILi8EEESG_EEENS5_IJSG_SB_EEEEEEEvNS4_8identityESZ_S19_vS1A_EENS_8epilogue10collective18CollectiveEpilogueINS1C_23Sm100TmaWarpSpecializedILi4ELi2ELi16ELb1ELb0EEEJSH_NS5_IJNSS_ISE_SB_EENSS_ISG_SB_EEEEEfSI_fSI_NS1C_6fusion15FusionCallbacksIS1G_NS1K_17LinearCombinationIffffLNS_15FloatRoundStyleE2EEESH_S1J_JEEENS4_5SM1004TMEM4LOAD26SM100_TMEM_LOAD_16dp128b8xESZ_S19_NS4_17SM75_U32x4_LDSM_NENS4_14SM90_TMA_STOREES19_NS4_17SM90_U32x4_STSM_NENS4_39AutoVectorizingCopyWithAssumedAlignmentILi128EEEEEEvvEEEEvNT_6ParamsE)
        /*0044*/ 	.word	0x00000000
.L_29:


//--------------------- .nv.compat                --------------------------
	.section	.nv.compat,"",@"SHT_CUDA_COMPAT_INFO"
	.align	4
        /*0000*/ 	.byte	0x02, 0x09, 0x01, 0x00, 0x02, 0x02, 0x02, 0x00, 0x02, 0x05, 0x05, 0x00, 0x03, 0x07, 0x01, 0x01
        /*0010*/ 	.byte	0x02, 0x03, 0x01, 0x00, 0x02, 0x06, 0x01, 0x00, 0x04, 0x0b, 0x08, 0x00, 0x09, 0x00, 0x00, 0x00
        /*0020*/ 	.byte	0x00, 0x00, 0x00, 0x00


//--------------------- .nv.info._ZN7cutlass13device_kernelINS_4gemm6kernel13GemmUniversalIN4cute5tupleIJiiiiEEENS1_10collective13CollectiveMmaINS1_35MainloopSm100TmaUmmaWarpSpecializedILi3ELi2ELi4ENS5_IJNS4_1CILi1EEESB_SB_EEEEENS5_IJNSA_ILi64EEENSA_ILi256EEENSA_ILi32EEEEEEfNS5_IJlSB_lEEEfSI_NS4_8TiledMMAINS4_8MMA_AtomIJNS4_17SM100_MMA_TF32_SSINS_10tfloat32_tESM_fLi64ELi256ELNS4_4UMMA5MajorE0ELSO_0ELNSN_7ScaleInE0ELSP_0EEEEEENS4_6LayoutISC_NS5_IJNSA_ILi0EEEST_ST_EEEEENS5_IJNS4_10UnderscoreESW_SW_EEEEENS4_13SM90_TMA_LOADENS4_14ComposedLayoutINS4_7SwizzleILi3ELi4ELi3EEENS4_18smem_ptr_flag_bitsILi32EEENSS_INS5_IJNSA_ILi8EEESG_EEENS5_IJSG_SB_EEEEEEEvNS4_8identityESZ_S19_vS1A_EENS_8epilogue10collective18CollectiveEpilogueINS1C_23Sm100TmaWarpSpecializedILi4ELi2ELi16ELb1ELb0EEEJSH_NS5_IJNSS_ISE_SB_EENSS_ISG_SB_EEEEEfSI_fSI_NS1C_6fusion15FusionCallbacksIS1G_NS1K_17LinearCombinationIffffLNS_15FloatRoundStyleE2EEESH_S1J_JEEENS4_5SM1004TMEM4LOAD26SM100_TMEM_LOAD_16dp128b8xESZ_S19_NS4_17SM75_U32x4_LDSM_NENS4_14SM90_TMA_STOREES19_NS4_17SM90_U32x4_STSM_NENS4_39AutoVectorizingCopyWithAssumedAlignmentILi128EEEEEEvvEEEEvNT_6ParamsE --------------------------
	.section	.nv.info._ZN7cutlass13device_kernelINS_4gemm6kernel13GemmUniversalIN4cute5tupleIJiiiiEEENS1_10collective13CollectiveMmaINS1_35MainloopSm100TmaUmmaWarpSpecializedILi3ELi2ELi4ENS5_IJNS4_1CILi1EEESB_SB_EEEEENS5_IJNSA_ILi64EEENSA_ILi256EEENSA_ILi32EEEEEEfNS5_IJlSB_lEEEfSI_NS4_8TiledMMAINS4_8MMA_AtomIJNS4_17SM100_MMA_TF32_SSINS_10tfloat32_tESM_fLi64ELi256ELNS4_4UMMA5MajorE0ELSO_0ELNSN_7ScaleInE0ELSP_0EEEEEENS4_6LayoutISC_NS5_IJNSA_ILi0EEEST_ST_EEEEENS5_IJNS4_10UnderscoreESW_SW_EEEEENS4_13SM90_TMA_LOADENS4_14ComposedLayoutINS4_7SwizzleILi3ELi4ELi3EEENS4_18smem_ptr_flag_bitsILi32EEENSS_INS5_IJNSA_ILi8EEESG_EEENS5_IJSG_SB_EEEEEEEvNS4_8identityESZ_S19_vS1A_EENS_8epilogue10collective18CollectiveEpilogueINS1C_23Sm100TmaWarpSpecializedILi4ELi2ELi16ELb1ELb0EEEJSH_NS5_IJNSS_ISE_SB_EENSS_ISG_SB_EEEEEfSI_fSI_NS1C_6fusion15FusionCallbacksIS1G_NS1K_17LinearCombinationIffffLNS_15FloatRoundStyleE2EEESH_S1J_JEEENS4_5SM1004TMEM4LOAD26SM100_TMEM_LOAD_16dp128b8xESZ_S19_NS4_17SM75_U32x4_LDSM_NENS4_14SM90_TMA_STOREES19_NS4_17SM90_U32x4_STSM_NENS4_39AutoVectorizingCopyWithAssumedAlignmentILi128EEEEEEvvEEEEvNT_6ParamsE,"",@"SHT_CUDA_INFO"
	.sectionflags	@""
	.align	4


	//----- nvinfo : EIATTR_CUDA_API_VERSION
	.align		4
        /*0000*/ 	.byte	0x04, 0x37
        /*0002*/ 	.short	(.L_31 - .L_30)
.L_30:
        /*0004*/ 	.word	0x00000082


	//----- nvinfo : EIATTR_KPARAM_INFO
	.align		4
.L_31:
        /*0008*/ 	.byte	0x04, 0x17
        /*000a*/ 	.short	(.L_33 - .L_32)
.L_32:
        /*000c*/ 	.word	0x00000000
        /*0010*/ 	.short	0x0000
        /*0012*/ 	.short	0x0000
        /*0014*/ 	.byte	0x00, 0xf0, 0x01, 0x20


	//----- nvinfo : EIATTR_AT_ENTRY_FRAGMENTS
	.align		4
.L_33:
        /*0018*/ 	.byte	0x04, 0x4f
        /*001a*/ 	.short	(.L_35 - .L_34)


	//   ....[0]....
.L_34:
        /*001c*/ 	.word	0x00000006


	//----- nvinfo : EIATTR_RESERVED_SMEM_USED
	.align		4
.L_35:
        /*0020*/ 	.byte	0x01, 0x41
	.zero		2


	//----- nvinfo : EIATTR_SPARSE_MMA_MASK
	.align		4
        /*0024*/ 	.byte	0x03, 0x50
        /*0026*/ 	.short	0x0000


	//----- nvinfo : EIATTR_TCGEN05_1CTA_USED
	.align		4
        /*0028*/ 	.byte	0x01, 0x51
	.zero		2


	//----- nvinfo : EIATTR_MAXREG_COUNT
	.align		4
        /*002c*/ 	.byte	0x03, 0x1b
        /*002e*/ 	.short	0x00ff


	//----- nvinfo : EIATTR_NUM_BARRIERS
	.align		4
        /*0030*/ 	.byte	0x02, 0x4c
        /*0032*/ 	.byte	0x07
	.zero		1


	//----- nvinfo : EIATTR_EXTERNS
	.align		4
        /*0034*/ 	.byte	0x04, 0x0f
        /*0036*/ 	.short	(.L_37 - .L_36)


	//   ....[0]....
	.align		4
.L_36:
        /*0038*/ 	.word	index@(__assertfail)


	//----- nvinfo : EIATTR_MERCURY_ISA_VERSION
	.align		4
.L_37:
        /*003c*/ 	.byte	0x03, 0x5f
        /*003e*/ 	.short	0x0101


	//----- nvinfo : EIATTR_INT_WARP_WIDE_INSTR_OFFSETS
	.align		4
        /*0040*/ 	.byte	0x04, 0x31
        /*0042*/ 	.short	(.L_39 - .L_38)


	//   ....[0]....
.L_38:
        /*0044*/ 	.word	0x00001dc0


	//   ....[1]....
        /*0048*/ 	.word	0x000037d0


	//   ....[2]....
        /*004c*/ 	.word	0x00003800


	//   ....[3]....
        /*0050*/ 	.word	0x00003850


	//   ....[4]....
        /*0054*/ 	.word	0x00004150


	//   ....[5]....
        /*0058*/ 	.word	0x000041b0


	//   ....[6]....
        /*005c*/ 	.word	0x000042a0


	//   ....[7]....
        /*0060*/ 	.word	0x00004310


	//   ....[8]....
        /*0064*/ 	.word	0x00004400


	//   ....[9]....
        /*0068*/ 	.word	0x00004470


	//   ....[10]....
        /*006c*/ 	.word	0x00004570


	//   ....[11]....
        /*0070*/ 	.word	0x000045f0


	//   ....[12]....
        /*0074*/ 	.word	0x000046f0


	//   ....[13]....
        /*0078*/ 	.word	0x000047c0


	//   ....[14]....
        /*007c*/ 	.word	0x00004860


	//   ....[15]....
        /*0080*/ 	.word	0x00004930


	//   ....[16]....
        /*0084*/ 	.word	0x000049e0


	//   ....[17]....
        /*0088*/ 	.word	0x00004ac0


	//   ....[18]....
        /*008c*/ 	.word	0x00004c40


	//   ....[19]....
        /*0090*/ 	.word	0x00004d90


	//----- nvinfo : EIATTR_COOP_GROUP_MASK_REGIDS
	.align		4
.L_39:
        /*0094*/ 	.byte	0x04, 0x29
        /*0096*/ 	.short	(.L_41 - .L_40)


	//   ....[0]....
.L_40:
        /*0098*/ 	.word	0xffffffff


	//   ....[1]....
        /*009c*/ 	.word	0xffffffff


	//   ....[2]....
        /*00a0*/ 	.word	0xffffffff


	//   ....[3]....
        /*00a4*/ 	.word	0xffffffff


	//   ....[4]....
        /*00a8*/ 	.word	0xffffffff


	//   ....[5]....
        /*00ac*/ 	.word	0xffffffff


	//   ....[6]....
        /*00b0*/ 	.word	0xffffffff


	//   ....[7]....
        /*00b4*/ 	.word	0xffffffff


	//   ....[8]....
        /*00b8*/ 	.word	0xffffffff


	//   ....[9]....
        /*00bc*/ 	.word	0xffffffff


	//   ....[10]....
        /*00c0*/ 	.word	0xffffffff


	//   ....[11]....
        /*00c4*/ 	.word	0xffffffff


	//   ....[12]....
        /*00c8*/ 	.word	0xffffffff


	//----- nvinfo : EIATTR_COOP_GROUP_INSTR_OFFSETS
	.align		4
.L_41:
        /*00cc*/ 	.byte	0x04, 0x28
        /*00ce*/ 	.short	(.L_43 - .L_42)


	//   ....[0]....
.L_42:
        /*00d0*/ 	.word	0x00000090


	//   ....[1]....
        /*00d4*/ 	.word	0x000004d0


	//   ....[2]....
        /*00d8*/ 	.word	0x00000620


	//   ....[3]....
        /*00dc*/ 	.word	0x000007c0


	//   ....[4]....
        /*00e0*/ 	.word	0x000008c0


	//   ....[5]....
        /*00e4*/ 	.word	0x00000a30


	//   ....[6]....
        /*00e8*/ 	.word	0x00000bd0


	//   ....[7]....
        /*00ec*/ 	.word	0x00001ca0


	//   ....[8]....
        /*00f0*/ 	.word	0x000029f0


	//   ....[9]....
        /*00f4*/ 	.word	0x00002c00


	//   ....[10]....
        /*00f8*/ 	.word	0x00002c30


	//   ....[11]....
        /*00fc*/ 	.word	0x000036c0


	//   ....[12]....
        /*0100*/ 	.word	0x000038f0


	//----- nvinfo : EIATTR_VRC_CTA_INIT_COUNT
	.align		4
.L_43:
        /*0104*/ 	.byte	0x02, 0x4a
        /*0106*/ 	.byte	0x80
	.zero		1


	//----- nvinfo : EIATTR_SYSCALL_OFFSETS
	.align		4
        /*0108*/ 	.byte	0x04, 0x46
        /*010a*/ 	.short	(.L_45 - .L_44)


	//   ....[0]....
.L_44:
        /*010c*/ 	.word	0x00005840


	//   ....[1]....
        /*0110*/ 	.word	0x00005930


	//   ....[2]....
        /*0114*/ 	.word	0x00006150


	//   ....[3]....
        /*0118*/ 	.word	0x00006910


	//   ....[4]....
        /*011c*/ 	.word	0x00007070


	//   ....[5]....
        /*0120*/ 	.word	0x00007820


	//   ....[6]....
        /*0124*/ 	.word	0x00007fd0


	//   ....[7]....
        /*0128*/ 	.word	0x000087b0


	//   ....[8]....
        /*012c*/ 	.word	0x00008f60


	//   ....[9]....
        /*0130*/ 	.word	0x000096c0


	//----- nvinfo : EIATTR_MBARRIER_INSTR_OFFSETS
	.align		4
.L_45:
        /*0134*/ 	.byte	0x04, 0x39
        /*0136*/ 	.short	(.L_47 - .L_46)


	//   ....[0]....
.L_46:
        /*0138*/ 	.word	0x000005b0
        /*013c*/ 	.word	0x000000ff
        /*0140*/ 	.word	0x00000000
        /*0144*/ 	.short	0x0100
        /*0146*/ 	.byte	0x05
	.zero		1


	//   ....[1]....
        /*0148*/ 	.word	0x000005c0
        /*014c*/ 	.word	0x000000ff
        /*0150*/ 	.word	0x00000018
        /*0154*/ 	.short	0x0100
        /*0156*/ 	.byte	0x05
	.zero		1


	//   ....[2]....
        /*0158*/ 	.word	0x000005d0
        /*015c*/ 	.word	0x000000ff
        /*0160*/ 	.word	0x00000008
        /*0164*/ 	.short	0x0100
        /*0166*/ 	.byte	0x05
	.zero		1


	//   ....[3]....
        /*0168*/ 	.word	0x000005e0
        /*016c*/ 	.word	0x000000ff
        /*0170*/ 	.word	0x00000020
        /*0174*/ 	.short	0x0100
        /*0176*/ 	.byte	0x05
	.zero		1


	//   ....[4]....
        /*0178*/ 	.word	0x000005f0
        /*017c*/ 	.word	0x000000ff
        /*0180*/ 	.word	0x00000010
        /*0184*/ 	.short	0x0100
        /*0186*/ 	.byte	0x05
	.zero		1


	//   ....[5]....
        /*0188*/ 	.word	0x00000600
        /*018c*/ 	.word	0x000000ff
        /*0190*/ 	.word	0x00000028
        /*0194*/ 	.short	0x0100
        /*0196*/ 	.byte	0x05
	.zero		1


	//   ....[6]....
        /*0198*/ 	.word	0x00000730
        /*019c*/ 	.word	0x000000ff
        /*01a0*/ 	.word	0x00000030
        /*01a4*/ 	.short	0x0100
        /*01a6*/ 	.byte	0x07
	.zero		1


	//   ....[7]....
        /*01a8*/ 	.word	0x00000740
        /*01ac*/ 	.word	0x000000ff
        /*01b0*/ 	.word	0x00000050
        /*01b4*/ 	.short	0x0100
        /*01b6*/ 	.byte	0x07
	.zero		1


	//   ....[8]....
        /*01b8*/ 	.word	0x00000750
        /*01bc*/ 	.word	0x000000ff
        /*01c0*/ 	.word	0x00000038
        /*01c4*/ 	.short	0x0100
        /*01c6*/ 	.byte	0x07
	.zero		1


	//   ....[9]....
        /*01c8*/ 	.word	0x00000760
        /*01cc*/ 	.word	0x000000ff
        /*01d0*/ 	.word	0x00000058
        /*01d4*/ 	.short	0x0100
        /*01d6*/ 	.byte	0x07
	.zero		1


	//   ....[10]....
        /*01d8*/ 	.word	0x00000770
        /*01dc*/ 	.word	0x000000ff
        /*01e0*/ 	.word	0x00000040
        /*01e4*/ 	.short	0x0100
        /*01e6*/ 	.byte	0x07
	.zero		1


	//   ....[11]....
        /*01e8*/ 	.word	0x00000780
        /*01ec*/ 	.word	0x000000ff
        /*01f0*/ 	.word	0x00000060
        /*01f4*/ 	.short	0x0100
        /*01f6*/ 	.byte	0x07
	.zero		1


	//   ....[12]....
        /*01f8*/ 	.word	0x00000790
        /*01fc*/ 	.word	0x000000ff
        /*0200*/ 	.word	0x00000048
        /*0204*/ 	.short	0x0100
        /*0206*/ 	.byte	0x07
	.zero		1


	//   ....[13]....
        /*0208*/ 	.word	0x000007a0
        /*020c*/ 	.word	0x000000ff
        /*0210*/ 	.word	0x00000068
        /*0214*/ 	.short	0x0100
        /*0216*/ 	.byte	0x07
	.zero		1


	//   ....[14]....
        /*0218*/ 	.word	0x00000890
        /*021c*/ 	.word	0x000000ff
        /*0220*/ 	.word	0x00000070
        /*0224*/ 	.short	0x0100
        /*0226*/ 	.byte	0x05
	.zero		1


	//   ....[15]....
        /*0228*/ 	.word	0x000008a0
        /*022c*/ 	.word	0x000000ff
        /*0230*/ 	.word	0x00000078
        /*0234*/ 	.short	0x0100
        /*0236*/ 	.byte	0x05
	.zero		1


	//   ....[16]....
        /*0238*/ 	.word	0x000009e0
        /*023c*/ 	.word	0x000000ff
        /*0240*/ 	.word	0x00000080
        /*0244*/ 	.short	0x0100
        /*0246*/ 	.byte	0x05
	.zero		1


	//   ....[17]....
        /*0248*/ 	.word	0x000009f0
        /*024c*/ 	.word	0x000000ff
        /*0250*/ 	.word	0x00000090
        /*0254*/ 	.short	0x0100
        /*0256*/ 	.byte	0x05
	.zero		1


	//   ....[18]....
        /*0258*/ 	.word	0x00000a00
        /*025c*/ 	.word	0x000000ff
        /*0260*/ 	.word	0x00000088
        /*0264*/ 	.short	0x0100
        /*0266*/ 	.byte	0x05
	.zero		1


	//   ....[19]....
        /*0268*/ 	.word	0x00000a10
        /*026c*/ 	.word	0x000000ff
        /*0270*/ 	.word	0x00000098
        /*0274*/ 	.short	0x0100
        /*0276*/ 	.byte	0x05
	.zero		1


	//   ....[20]....
        /*0278*/ 	.word	0x00000b40
        /*027c*/ 	.word	0x000000ff
        /*0280*/ 	.word	0x000000a0
        /*0284*/ 	.short	0x0100
        /*0286*/ 	.byte	0x07
	.zero		1


	//   ....[21]....
        /*0288*/ 	.word	0x00000b50
        /*028c*/ 	.word	0x000000ff
        /*0290*/ 	.word	0x000000c0
        /*0294*/ 	.short	0x0100
        /*0296*/ 	.byte	0x07
	.zero		1


	//   ....[22]....
        /*0298*/ 	.word	0x00000b60
        /*029c*/ 	.word	0x000000ff
        /*02a0*/ 	.word	0x000000a8
        /*02a4*/ 	.short	0x0100
        /*02a6*/ 	.byte	0x07
	.zero		1


	//   ....[23]....
        /*02a8*/ 	.word	0x00000b70
        /*02ac*/ 	.word	0x000000ff
        /*02b0*/ 	.word	0x000000c8
        /*02b4*/ 	.short	0x0100
        /*02b6*/ 	.byte	0x07
	.zero		1


	//   ....[24]....
        /*02b8*/ 	.word	0x00000b80
        /*02bc*/ 	.word	0x000000ff
        /*02c0*/ 	.word	0x000000b0
        /*02c4*/ 	.short	0x0100
        /*02c6*/ 	.byte	0x07
	.zero		1


	//   ....[25]....
        /*02c8*/ 	.word	0x00000b90
        /*02cc*/ 	.word	0x000000ff
        /*02d0*/ 	.word	0x000000d0
        /*02d4*/ 	.short	0x0100
        /*02d6*/ 	.byte	0x07
	.zero		1


	//   ....[26]....
        /*02d8*/ 	.word	0x00000ba0
        /*02dc*/ 	.word	0x000000ff
        /*02e0*/ 	.word	0x000000b8
        /*02e4*/ 	.short	0x0100
        /*02e6*/ 	.byte	0x07
	.zero		1


	//   ....[27]....
        /*02e8*/ 	.word	0x00000bb0
        /*02ec*/ 	.word	0x000000ff
        /*02f0*/ 	.word	0x000000d8
        /*02f4*/ 	.short	0x0100
        /*02f6*/ 	.byte	0x07
	.zero		1


	//   ....[28]....
        /*02f8*/ 	.word	0x00000ca0
        /*02fc*/ 	.word	0x000000ff
        /*0300*/ 	.word	0x000000e0
        /*0304*/ 	.short	0x0100
        /*0306*/ 	.byte	0x05
	.zero		1


	//   ....[29]....
        /*0308*/ 	.word	0x00000cb0
        /*030c*/ 	.word	0x000000ff
        /*0310*/ 	.word	0x000000f0
        /*0314*/ 	.short	0x0100
        /*0316*/ 	.byte	0x05
	.zero		1


	//   ....[30]....
        /*0318*/ 	.word	0x00000cc0
        /*031c*/ 	.word	0x000000ff
        /*0320*/ 	.word	0x000000e8
        /*0324*/ 	.short	0x0100
        /*0326*/ 	.byte	0x05
	.zero		1


	//   ....[31]....
        /*0328*/ 	.word	0x00000cd0
        /*032c*/ 	.word	0x000000ff
        /*0330*/ 	.word	0x000000f8
        /*0334*/ 	.short	0x0100
        /*0336*/ 	.byte	0x05
	.zero		1


	//   ....[32]....
        /*0338*/ 	.word	0x000015a0
        /*033c*/ 	.word	0x00000002
        /*0340*/ 	.word	0x000000f0
        /*0344*/ 	.short	0x010a
        /*0346*/ 	.byte	0xff
	.zero		1


	//   ....[33]....
        /*0348*/ 	.word	0x000015d0
        /*034c*/ 	.word	0x00000002
        /*0350*/ 	.word	0x000000e0
        /*0354*/ 	.short	0x0101
        /*0356*/ 	.byte	0xff
	.zero		1


	//   ....[34]....
        /*0358*/ 	.word	0x000016a0
        /*035c*/ 	.word	0x000000ff
        /*0360*/ 	.word	0x00000018
        /*0364*/ 	.short	0x010a
        /*0366*/ 	.byte	0x08
	.zero		1


	//   ....[35]....
        /*0368*/ 	.word	0x00001740
        /*036c*/ 	.word	0x000000ff
        /*0370*/ 	.word	0x00000018
        /*0374*/ 	.short	0x010a
        /*0376*/ 	.byte	0x21
	.zero		1


	//   ....[36]....
        /*0378*/ 	.word	0x00001890
        /*037c*/ 	.word	0x000000ff
        /*0380*/ 	.word	0x00000018
        /*0384*/ 	.short	0x010a
        /*0386*/ 	.byte	0x08
	.zero		1


	//   ....[37]....
        /*0388*/ 	.word	0x000019a0
        /*038c*/ 	.word	0x000000ff
        /*0390*/ 	.word	0x00000078
        /*0394*/ 	.short	0x0101
        /*0396*/ 	.byte	0x04
	.zero		1


	//   ....[38]....
        /*0398*/ 	.word	0x000019c0
        /*039c*/ 	.word	0x000000ff
        /*03a0*/ 	.word	0x00000018
        /*03a4*/ 	.short	0x010a
        /*03a6*/ 	.byte	0x08
	.zero		1


	//   ....[39]....
        /*03a8*/ 	.word	0x00001a40
        /*03ac*/ 	.word	0x000000ff
        /*03b0*/ 	.word	0x00000018
        /*03b4*/ 	.short	0x010a
        /*03b6*/ 	.byte	0x11
	.zero		1


	//   ....[40]....
        /*03b8*/ 	.word	0x00001b90
        /*03bc*/ 	.word	0x000000ff
        /*03c0*/ 	.word	0x00000018
        /*03c4*/ 	.short	0x010a
        /*03c6*/ 	.byte	0x08
	.zero		1


	//   ....[41]....
        /*03c8*/ 	.word	0x00001cd0
        /*03cc*/ 	.word	0x00000002
        /*03d0*/ 	.word	0x00000080
        /*03d4*/ 	.short	0x010a
        /*03d6*/ 	.byte	0xff
	.zero		1


	//   ....[42]....
        /*03d8*/ 	.word	0x00001d90
        /*03dc*/ 	.word	0x00000002
        /*03e0*/ 	.word	0x00000000
        /*03e4*/ 	.short	0x0101
        /*03e6*/ 	.byte	0xff
	.zero		1


	//   ....[43]....
        /*03e8*/ 	.word	0x000022f0
        /*03ec*/ 	.word	0x000000ff
        /*03f0*/ 	.word	0x00000000
        /*03f4*/ 	.short	0x010a
        /*03f6*/ 	.byte	0x05
	.zero		1


	//   ....[44]....
        /*03f8*/ 	.word	0x00002380
        /*03fc*/ 	.word	0x000000ff
        /*0400*/ 	.word	0x00000000
        /*0404*/ 	.short	0x010a
        /*0406*/ 	.byte	0x05
	.zero		1


	//   ....[45]....
        /*0408*/ 	.word	0x00002420
        /*040c*/ 	.word	0x00000000
        /*0410*/ 	.word	0x00000000
        /*0414*/ 	.short	0x010a
        /*0416*/ 	.byte	0xff
	.zero		1


	//   ....[46]....
        /*0418*/ 	.word	0x00002540
        /*041c*/ 	.word	0x00000000
        /*0420*/ 	.word	0x000000e0
        /*0424*/ 	.short	0x010a
        /*0426*/ 	.byte	0xff
	.zero		1


	//   ....[47]....
        /*0428*/ 	.word	0x000025b0
        /*042c*/ 	.word	0x00000000
        /*0430*/ 	.word	0x00000000
        /*0434*/ 	.short	0x0101
        /*0436*/ 	.byte	0xff
	.zero		1


	//   ....[48]....
        /*0438*/ 	.word	0x000025d0
        /*043c*/ 	.word	0x000000ff
        /*0440*/ 	.word	0x00000090
        /*0444*/ 	.short	0x010a
        /*0446*/ 	.byte	0x05
	.zero		1


	//   ....[49]....
        /*0448*/ 	.word	0x000026f0
        /*044c*/ 	.word	0x00000000
        /*0450*/ 	.word	0x00000080
        /*0454*/ 	.short	0x010a
        /*0456*/ 	.byte	0xff
	.zero		1


	//   ....[50]....
        /*0458*/ 	.word	0x000027f0
        /*045c*/ 	.word	0x00000000
        /*0460*/ 	.word	0x00000000
        /*0464*/ 	.short	0x0101
        /*0466*/ 	.byte	0xff
	.zero		1


	//   ....[51]....
        /*0468*/ 	.word	0x00002880
        /*046c*/ 	.word	0x000000ff
        /*0470*/ 	.word	0x00000090
        /*0474*/ 	.short	0x0106
        /*0476*/ 	.byte	0x05
	.zero		1


	//   ....[52]....
        /*0478*/ 	.word	0x000028a0
        /*047c*/ 	.word	0x000000ff
        /*0480*/ 	.word	0x00000090
        /*0484*/ 	.short	0x010a
        /*0486*/ 	.byte	0x05
	.zero		1


	//   ....[53]....
        /*0488*/ 	.word	0x00002930
        /*048c*/ 	.word	0x000000ff
        /*0490*/ 	.word	0x00000090
        /*0494*/ 	.short	0x0106
        /*0496*/ 	.byte	0x04
	.zero		1


	//   ....[54]....
        /*0498*/ 	.word	0x00002970
        /*049c*/ 	.word	0x00000000
        /*04a0*/ 	.word	0x00000090
        /*04a4*/ 	.short	0x010a
        /*04a6*/ 	.byte	0xff
	.zero		1


	//   ....[55]....
        /*04a8*/ 	.word	0x00002eb0
        /*04ac*/ 	.word	0x00000000
        /*04b0*/ 	.word	0x00000080
        /*04b4*/ 	.short	0x010a
        /*04b6*/ 	.byte	0xff
	.zero		1


	//   ....[56]....
        /*04b8*/ 	.word	0x00002fb0
        /*04bc*/ 	.word	0x00000003
        /*04c0*/ 	.word	0x00000000
        /*04c4*/ 	.short	0x0101
        /*04c6*/ 	.byte	0xff
	.zero		1


	//   ....[57]....
        /*04c8*/ 	.word	0x00002fc0
        /*04cc*/ 	.word	0x000000ff
        /*04d0*/ 	.word	0x00000000
        /*04d4*/ 	.short	0x010a
        /*04d6*/ 	.byte	0x06
	.zero		1


	//   ....[58]....
        /*04d8*/ 	.word	0x00003040
        /*04dc*/ 	.word	0x000000ff
        /*04e0*/ 	.word	0x000000c0
        /*04e4*/ 	.short	0x010a
        /*04e6*/ 	.byte	0x07
	.zero		1


	//   ....[59]....
        /*04e8*/ 	.word	0x00003120
        /*04ec*/ 	.word	0x000000ff
        /*04f0*/ 	.word	0x00000000
        /*04f4*/ 	.short	0x010a
        /*04f6*/ 	.byte	0x06
	.zero		1


	//   ....[60]....
        /*04f8*/ 	.word	0x00003250
        /*04fc*/ 	.word	0x000000ff
        /*0500*/ 	.word	0x00000000
        /*0504*/ 	.short	0x010a
        /*0506*/ 	.byte	0x1a
	.zero		1


	//   ....[61]....
        /*0508*/ 	.word	0x000034f0
        /*050c*/ 	.word	0x000000ff
        /*0510*/ 	.word	0x00000000
        /*0514*/ 	.short	0x010a
        /*0516*/ 	.byte	0x06
	.zero		1


	//   ....[62]....
        /*0518*/ 	.word	0x00003580
        /*051c*/ 	.word	0x000000ff
        /*0520*/ 	.word	0x00000000
        /*0524*/ 	.short	0x010a
        /*0526*/ 	.byte	0x06
	.zero		1


	//   ....[63]....
        /*0528*/ 	.word	0x00003610
        /*052c*/ 	.word	0x000000ff
        /*0530*/ 	.word	0x00000000
        /*0534*/ 	.short	0x010a
        /*0536*/ 	.byte	0x06
	.zero		1


	//   ....[64]....
        /*0538*/ 	.word	0x000036a0
        /*053c*/ 	.word	0x000000ff
        /*0540*/ 	.word	0x00000000
        /*0544*/ 	.short	0x010a
        /*0546*/ 	.byte	0x07
	.zero		1


	//   ....[65]....
        /*0548*/ 	.word	0x00003af0
        /*054c*/ 	.word	0x00000000
        /*0550*/ 	.word	0x00000080
        /*0554*/ 	.short	0x010a
        /*0556*/ 	.byte	0xff
	.zero		1


	//   ....[66]....
        /*0558*/ 	.word	0x00003bb0
        /*055c*/ 	.word	0x00000000
        /*0560*/ 	.word	0x00000000
        /*0564*/ 	.short	0x0101
        /*0566*/ 	.byte	0xff
	.zero		1


	//   ....[67]....
        /*0568*/ 	.word	0x00003ed0
        /*056c*/ 	.word	0x000000ff
        /*0570*/ 	.word	0x00000078
        /*0574*/ 	.short	0x010a
        /*0576*/ 	.byte	0x07
	.zero		1


	//   ....[68]....
        /*0578*/ 	.word	0x000040d0
        /*057c*/ 	.word	0x000000ff
        /*0580*/ 	.word	0x00000050
        /*0584*/ 	.short	0x010a
        /*0586*/ 	.byte	0x07
	.zero		1


	//   ....[69]....
        /*0588*/ 	.word	0x00004250
        /*058c*/ 	.word	0x000000ff
        /*0590*/ 	.word	0x00000030
        /*0594*/ 	.short	0x010b
        /*0596*/ 	.byte	0x07
	.zero		1


	//   ....[70]....
        /*0598*/ 	.word	0x00004260
        /*059c*/ 	.word	0x000000ff
        /*05a0*/ 	.word	0x00000000
        /*05a4*/ 	.short	0x0101
        /*05a6*/ 	.byte	0x15
	.zero		1


	//   ....[71]....
        /*05a8*/ 	.word	0x00004270
        /*05ac*/ 	.word	0x000000ff
        /*05b0*/ 	.word	0x00000058
        /*05b4*/ 	.short	0x010a
        /*05b6*/ 	.byte	0x07
	.zero		1


	//   ....[72]....
        /*05b8*/ 	.word	0x000043b0
        /*05bc*/ 	.word	0x000000ff
        /*05c0*/ 	.word	0x00000038
        /*05c4*/ 	.short	0x010b
        /*05c6*/ 	.byte	0x07
	.zero		1


	//   ....[73]....
        /*05c8*/ 	.word	0x000043c0
        /*05cc*/ 	.word	0x000000ff
        /*05d0*/ 	.word	0x00000000
        /*05d4*/ 	.short	0x0101
        /*05d6*/ 	.byte	0x0f
	.zero		1


	//   ....[74]....
        /*05d8*/ 	.word	0x000043d0
        /*05dc*/ 	.word	0x000000ff
        /*05e0*/ 	.word	0x00000060
        /*05e4*/ 	.short	0x010a
        /*05e6*/ 	.byte	0x07
	.zero		1


	//   ....[75]....
        /*05e8*/ 	.word	0x00004520
        /*05ec*/ 	.word	0x000000ff
        /*05f0*/ 	.word	0x00000040
        /*05f4*/ 	.short	0x010b
        /*05f6*/ 	.byte	0x07
	.zero		1


	//   ....[76]....
        /*05f8*/ 	.word	0x00004530
        /*05fc*/ 	.word	0x000000ff
        /*0600*/ 	.word	0x00000000
        /*0604*/ 	.short	0x0101
        /*0606*/ 	.byte	0x0e
	.zero		1


	//   ....[77]....
        /*0608*/ 	.word	0x00004540
        /*060c*/ 	.word	0x000000ff
        /*0610*/ 	.word	0x00000068
        /*0614*/ 	.short	0x010a
        /*0616*/ 	.byte	0x07
	.zero		1


	//   ....[78]....
        /*0618*/ 	.word	0x000046a0
        /*061c*/ 	.word	0x000000ff
        /*0620*/ 	.word	0x00000048
        /*0624*/ 	.short	0x010b
        /*0626*/ 	.byte	0x07
	.zero		1


	//   ....[79]....
        /*0628*/ 	.word	0x000046b0
        /*062c*/ 	.word	0x000000ff
        /*0630*/ 	.word	0x00000000
        /*0634*/ 	.short	0x0101
        /*0636*/ 	.byte	0x0d
	.zero		1


	//   ....[80]....
        /*0638*/ 	.word	0x000046c0
        /*063c*/ 	.word	0x000000ff
        /*0640*/ 	.word	0x00000050
        /*0644*/ 	.short	0x010a
        /*0646*/ 	.byte	0x07
	.zero		1


	//   ....[81]....
        /*0648*/ 	.word	0x00004810
        /*064c*/ 	.word	0x000000ff
        /*0650*/ 	.word	0x00000030
        /*0654*/ 	.short	0x010b
        /*0656*/ 	.byte	0x07
	.zero		1


	//   ....[82]....
        /*0658*/ 	.word	0x00004820
        /*065c*/ 	.word	0x000000ff
        /*0660*/ 	.word	0x00000000
        /*0664*/ 	.short	0x0101
        /*0666*/ 	.byte	0x15
	.zero		1


	//   ....[83]....
        /*0668*/ 	.word	0x00004830
        /*066c*/ 	.word	0x000000ff
        /*0670*/ 	.word	0x00000058
        /*0674*/ 	.short	0x010a
        /*0676*/ 	.byte	0x07
	.zero		1


	//   ....[84]....
        /*0678*/ 	.word	0x00004980
        /*067c*/ 	.word	0x000000ff
        /*0680*/ 	.word	0x00000038
        /*0684*/ 	.short	0x010b
        /*0686*/ 	.byte	0x07
	.zero		1


	//   ....[85]....
        /*0688*/ 	.word	0x00004990
        /*068c*/ 	.word	0x000000ff
        /*0690*/ 	.word	0x00000000
        /*0694*/ 	.short	0x0101
        /*0696*/ 	.byte	0x0f
	.zero		1


	//   ....[86]....
        /*0698*/ 	.word	0x000049a0
        /*069c*/ 	.word	0x000000ff
        /*06a0*/ 	.word	0x00000060
        /*06a4*/ 	.short	0x010a
        /*06a6*/ 	.byte	0x07
	.zero		1


	//   ....[87]....
        /*06a8*/ 	.word	0x00004b20
        /*06ac*/ 	.word	0x000000ff
        /*06b0*/ 	.word	0x00000040
        /*06b4*/ 	.short	0x010b
        /*06b6*/ 	.byte	0x07
	.zero		1


	//   ....[88]....
        /*06b8*/ 	.word	0x00004b60
        /*06bc*/ 	.word	0x000000ff
        /*06c0*/ 	.word	0x00000000
        /*06c4*/ 	.short	0x0101
        /*06c6*/ 	.byte	0x0e
	.zero		1


	//   ....[89]....
        /*06c8*/ 	.word	0x00004ba0
        /*06cc*/ 	.word	0x000000ff
        /*06d0*/ 	.word	0x00000068
        /*06d4*/ 	.short	0x010a
        /*06d6*/ 	.byte	0x07
	.zero		1


	//   ....[90]....
        /*06d8*/ 	.word	0x00004dd0
        /*06dc*/ 	.word	0x000000ff
        /*06e0*/ 	.word	0x00000048
        /*06e4*/ 	.short	0x010b
        /*06e6*/ 	.byte	0x07
	.zero		1


	//   ....[91]....
        /*06e8*/ 	.word	0x00004df0
        /*06ec*/ 	.word	0x000000ff
        /*06f0*/ 	.word	0x00000000
        /*06f4*/ 	.short	0x0101
        /*06f6*/ 	.byte	0x0d
	.zero		1


	//   ....[92]....
        /*06f8*/ 	.word	0x00004e10
        /*06fc*/ 	.word	0x000000ff
        /*0700*/ 	.word	0x00000050
        /*0704*/ 	.short	0x010a
        /*0706*/ 	.byte	0x07
	.zero		1


	//   ....[93]....
        /*0708*/ 	.word	0x00004e30
        /*070c*/ 	.word	0x000000ff
        /*0710*/ 	.word	0x00000058
        /*0714*/ 	.short	0x010a
        /*0716*/ 	.byte	0x07
	.zero		1


	//   ....[94]....
        /*0718*/ 	.word	0x00004e50
        /*071c*/ 	.word	0x000000ff
        /*0720*/ 	.word	0x00000060
        /*0724*/ 	.short	0x010a
        /*0726*/ 	.byte	0x07
	.zero		1


	//   ....[95]....
        /*0728*/ 	.word	0x00004ea0
        /*072c*/ 	.word	0x00000002
        /*0730*/ 	.word	0x00000068
        /*0734*/ 	.short	0x010a
        /*0736*/ 	.byte	0xff
	.zero		1


	//   ....[96]....
        /*0738*/ 	.word	0x00005200
        /*073c*/ 	.word	0x00000000
        /*0740*/ 	.word	0x00000080
        /*0744*/ 	.short	0x010a
        /*0746*/ 	.byte	0xff
	.zero		1


	//   ....[97]....
        /*0748*/ 	.word	0x00005310
        /*074c*/ 	.word	0x00000000
        /*0750*/ 	.word	0x00000000
        /*0754*/ 	.short	0x0101
        /*0756*/ 	.byte	0xff
	.zero		1


	//   ....[98]....
        /*0758*/ 	.word	0x00005d90
        /*075c*/ 	.word	0x000000ff
        /*0760*/ 	.word	0x00000030
        /*0764*/ 	.short	0x010a
        /*0766*/ 	.byte	0x30
	.zero		1


	//   ....[99]....
        /*0768*/ 	.word	0x00005dc0
        /*076c*/ 	.word	0x00000055
        /*0770*/ 	.word	0x000000a0
        /*0774*/ 	.short	0x010a
        /*0776*/ 	.byte	0xff
	.zero		1


	//   ....[100]....
        /*0778*/ 	.word	0x00005f30
        /*077c*/ 	.word	0x000000ff
        /*0780*/ 	.word	0x00000030
        /*0784*/ 	.short	0x010a
        /*0786*/ 	.byte	0x30
	.zero		1


	//   ....[101]....
        /*0788*/ 	.word	0x00006030
        /*078c*/ 	.word	0x00000055
        /*0790*/ 	.word	0x000000a0
        /*0794*/ 	.short	0x010a
        /*0796*/ 	.byte	0xff
	.zero		1


	//   ....[102]....
        /*0798*/ 	.word	0x00006630
        /*079c*/ 	.word	0x00000000
        /*07a0*/ 	.word	0x00000000
        /*07a4*/ 	.short	0x0101
        /*07a6*/ 	.byte	0xff
	.zero		1


	//   ....[103]....
        /*07a8*/ 	.word	0x00006640
        /*07ac*/ 	.word	0x00000002
        /*07b0*/ 	.word	0x00000030
        /*07b4*/ 	.short	0x010a
        /*07b6*/ 	.byte	0xff
	.zero		1


	//   ....[104]....
        /*07b8*/ 	.word	0x00006710
        /*07bc*/ 	.word	0x00000002
        /*07c0*/ 	.word	0x00000030
        /*07c4*/ 	.short	0x010a
        /*07c6*/ 	.byte	0xff
	.zero		1


	//   ....[105]....
        /*07c8*/ 	.word	0x00006d90
        /*07cc*/ 	.word	0x00000010
        /*07d0*/ 	.word	0x00000000
        /*07d4*/ 	.short	0x0101
        /*07d6*/ 	.byte	0xff
	.zero		1


	//   ....[106]....
        /*07d8*/ 	.word	0x00006db0
        /*07dc*/ 	.word	0x00000000
        /*07e0*/ 	.word	0x00000030
        /*07e4*/ 	.short	0x010a
        /*07e6*/ 	.byte	0xff
	.zero		1


	//   ....[107]....
        /*07e8*/ 	.word	0x00006e70
        /*07ec*/ 	.word	0x00000000
        /*07f0*/ 	.word	0x00000030
        /*07f4*/ 	.short	0x010a
        /*07f6*/ 	.byte	0xff
	.zero		1


	//   ....[108]....
        /*07f8*/ 	.word	0x00007500
        /*07fc*/ 	.word	0x00000010
        /*0800*/ 	.word	0x00000000
        /*0804*/ 	.short	0x0101
        /*0806*/ 	.byte	0xff
	.zero		1


	//   ....[109]....
        /*0808*/ 	.word	0x00007520
        /*080c*/ 	.word	0x00000000
        /*0810*/ 	.word	0x00000030
        /*0814*/ 	.short	0x010a
        /*0816*/ 	.byte	0xff
	.zero		1


	//   ....[110]....
        /*0818*/ 	.word	0x000075e0
        /*081c*/ 	.word	0x00000000
        /*0820*/ 	.word	0x00000030
        /*0824*/ 	.short	0x010a
        /*0826*/ 	.byte	0xff
	.zero		1


	//   ....[111]....
        /*0828*/ 	.word	0x00007ca0
        /*082c*/ 	.word	0x00000010
        /*0830*/ 	.word	0x00000000
        /*0834*/ 	.short	0x0101
        /*0836*/ 	.byte	0xff
	.zero		1


	//   ....[112]....
        /*0838*/ 	.word	0x00007cc0
        /*083c*/ 	.word	0x00000000
        /*0840*/ 	.word	0x00000030
        /*0844*/ 	.short	0x010a
        /*0846*/ 	.byte	0xff
	.zero		1


	//   ....[113]....
        /*0848*/ 	.word	0x00007d80
        /*084c*/ 	.word	0x00000000
        /*0850*/ 	.word	0x00000030
        /*0854*/ 	.short	0x010a
        /*0856*/ 	.byte	0xff
	.zero		1


	//   ....[114]....
        /*0858*/ 	.word	0x00008480
        /*085c*/ 	.word	0x00000010
        /*0860*/ 	.word	0x00000000
        /*0864*/ 	.short	0x0101
        /*0866*/ 	.byte	0xff
	.zero		1


	//   ....[115]....
        /*0868*/ 	.word	0x000084a0
        /*086c*/ 	.word	0x00000000
        /*0870*/ 	.word	0x00000030
        /*0874*/ 	.short	0x010a
        /*0876*/ 	.byte	0xff
	.zero		1


	//   ....[116]....
        /*0878*/ 	.word	0x00008560
        /*087c*/ 	.word	0x00000000
        /*0880*/ 	.word	0x00000030
        /*0884*/ 	.short	0x010a
        /*0886*/ 	.byte	0xff
	.zero		1


	//   ....[117]....
        /*0888*/ 	.word	0x00008c30
        /*088c*/ 	.word	0x00000010
        /*0890*/ 	.word	0x00000000
        /*0894*/ 	.short	0x0101
        /*0896*/ 	.byte	0xff
	.zero		1


	//   ....[118]....
        /*0898*/ 	.word	0x00008c50
        /*089c*/ 	.word	0x00000000
        /*08a0*/ 	.word	0x00000030
        /*08a4*/ 	.short	0x010a
        /*08a6*/ 	.byte	0xff
	.zero		1


	//   ....[119]....
        /*08a8*/ 	.word	0x00008d10
        /*08ac*/ 	.word	0x00000000
        /*08b0*/ 	.word	0x00000030
        /*08b4*/ 	.short	0x010a
        /*08b6*/ 	.byte	0xff
	.zero		1


	//   ....[120]....
        /*08b8*/ 	.word	0x000093e0
        /*08bc*/ 	.word	0x00000010
        /*08c0*/ 	.word	0x00000000
        /*08c4*/ 	.short	0x0101
        /*08c6*/ 	.byte	0xff
	.zero		1


	//   ....[121]....
        /*08c8*/ 	.word	0x00009400
        /*08cc*/ 	.word	0x00000000
        /*08d0*/ 	.word	0x00000030
        /*08d4*/ 	.short	0x010a
        /*08d6*/ 	.byte	0xff
	.zero		1


	//   ....[122]....
        /*08d8*/ 	.word	0x000094c0
        /*08dc*/ 	.word	0x00000000
        /*08e0*/ 	.word	0x00000030
        /*08e4*/ 	.short	0x010a
        /*08e6*/ 	.byte	0xff
	.zero		1


	//   ....[123]....
        /*08e8*/ 	.word	0x00009760
        /*08ec*/ 	.word	0x000000ff
        /*08f0*/ 	.word	0x00000000
        /*08f4*/ 	.short	0x0101
        /*08f6*/ 	.byte	0x05
	.zero		1


	//   ....[124]....
        /*08f8*/ 	.word	0x00009ba0
        /*08fc*/ 	.word	0x00000000
        /*0900*/ 	.word	0x00000000
        /*0904*/ 	.short	0x0101
        /*0906*/ 	.byte	0xff
	.zero		1


	//   ....[125]....
        /*0908*/ 	.word	0x00009e10
        /*090c*/ 	.word	0x000000ff
        /*0910*/ 	.word	0x00000000
        /*0914*/ 	.short	0x0101
        /*0916*/ 	.byte	0x04
	.zero		1


	//   ....[126]....
        /*0918*/ 	.word	0x00009e30
        /*091c*/ 	.word	0x00000002
        /*0920*/ 	.word	0x000000f0
        /*0924*/ 	.short	0x010a
        /*0926*/ 	.byte	0xff
	.zero		1


	//   ....[127]....
        /*0928*/ 	.word	0x00009e90
        /*092c*/ 	.word	0x00000002
        /*0930*/ 	.word	0x00000018
        /*0934*/ 	.short	0x010a
        /*0936*/ 	.byte	0xff
	.zero		1


	//   ....[128]....
        /*0938*/ 	.word	0x00009ef0
        /*093c*/ 	.word	0x00000002
        /*0940*/ 	.word	0x00000018
        /*0944*/ 	.short	0x010a
        /*0946*/ 	.byte	0xff
	.zero		1


	//   ....[129]....
        /*0948*/ 	.word	0x00009f40
        /*094c*/ 	.word	0x00000002
        /*0950*/ 	.word	0x00000080
        /*0954*/ 	.short	0x010a
        /*0956*/ 	.byte	0xff
	.zero		1


	//   ....[130]....
        /*0958*/ 	.word	0x00009fa0
        /*095c*/ 	.word	0x00000000
        /*0960*/ 	.word	0x00000000
        /*0964*/ 	.short	0x010a
        /*0966*/ 	.byte	0xff
	.zero		1


	//   ....[131]....
        /*0968*/ 	.word	0x0000a000
        /*096c*/ 	.word	0x00000000
        /*0970*/ 	.word	0x00000000
        /*0974*/ 	.short	0x010a
        /*0976*/ 	.byte	0xff
	.zero		1


	//   ....[132]....
        /*0978*/ 	.word	0x0000a050
        /*097c*/ 	.word	0x00000000
        /*0980*/ 	.word	0x000000e0
        /*0984*/ 	.short	0x010a
        /*0986*/ 	.byte	0xff
	.zero		1


	//   ....[133]....
        /*0988*/ 	.word	0x0000a0b0
        /*098c*/ 	.word	0x00000000
        /*0990*/ 	.word	0x00000090
        /*0994*/ 	.short	0x010a
        /*0996*/ 	.byte	0xff
	.zero		1


	//   ....[134]....
        /*0998*/ 	.word	0x0000a100
        /*099c*/ 	.word	0x00000000
        /*09a0*/ 	.word	0x00000080
        /*09a4*/ 	.short	0x010a
        /*09a6*/ 	.byte	0xff
	.zero		1


	//   ....[135]....
        /*09a8*/ 	.word	0x0000a160
        /*09ac*/ 	.word	0x00000000
        /*09b0*/ 	.word	0x00000090
        /*09b4*/ 	.short	0x010a
        /*09b6*/ 	.byte	0xff
	.zero		1


	//   ....[136]....
        /*09b8*/ 	.word	0x0000a1b0
        /*09bc*/ 	.word	0x00000000
        /*09c0*/ 	.word	0x00000080
        /*09c4*/ 	.short	0x010a
        /*09c6*/ 	.byte	0xff
	.zero		1


	//   ....[137]....
        /*09c8*/ 	.word	0x0000a210
        /*09cc*/ 	.word	0x00000002
        /*09d0*/ 	.word	0x000000c0
        /*09d4*/ 	.short	0x010a
        /*09d6*/ 	.byte	0xff
	.zero		1


	//   ....[138]....
        /*09d8*/ 	.word	0x0000a270
        /*09dc*/ 	.word	0x00000000
        /*09e0*/ 	.word	0x00000000
        /*09e4*/ 	.short	0x010a
        /*09e6*/ 	.byte	0xff
	.zero		1


	//   ....[139]....
        /*09e8*/ 	.word	0x0000a2d0
        /*09ec*/ 	.word	0x00000000
        /*09f0*/ 	.word	0x00000000
        /*09f4*/ 	.short	0x010a
        /*09f6*/ 	.byte	0xff
	.zero		1


	//   ....[140]....
        /*09f8*/ 	.word	0x0000a330
        /*09fc*/ 	.word	0x00000000
        /*0a00*/ 	.word	0x00000000
        /*0a04*/ 	.short	0x010a
        /*0a06*/ 	.byte	0xff
	.zero		1


	//   ....[141]....
        /*0a08*/ 	.word	0x0000a390
        /*0a0c*/ 	.word	0x00000000
        /*0a10*/ 	.word	0x00000000
        /*0a14*/ 	.short	0x010a
        /*0a16*/ 	.byte	0xff
	.zero		1


	//   ....[142]....
        /*0a18*/ 	.word	0x0000a3f0
        /*0a1c*/ 	.word	0x00000000
        /*0a20*/ 	.word	0x00000000
        /*0a24*/ 	.short	0x010a
        /*0a26*/ 	.byte	0xff
	.zero		1


	//   ....[143]....
        /*0a28*/ 	.word	0x0000a440
        /*0a2c*/ 	.word	0x00000000
        /*0a30*/ 	.word	0x00000080
        /*0a34*/ 	.short	0x010a
        /*0a36*/ 	.byte	0xff
	.zero		1


	//   ....[144]....
        /*0a38*/ 	.word	0x0000a4a0
        /*0a3c*/ 	.word	0x00000000
        /*0a40*/ 	.word	0x00000078
        /*0a44*/ 	.short	0x010a
        /*0a46*/ 	.byte	0xff
	.zero		1


	//   ....[145]....
        /*0a48*/ 	.word	0x0000a500
        /*0a4c*/ 	.word	0x00000000
        /*0a50*/ 	.word	0x00000050
        /*0a54*/ 	.short	0x010a
        /*0a56*/ 	.byte	0xff
	.zero		1


	//   ....[146]....
        /*0a58*/ 	.word	0x0000a560
        /*0a5c*/ 	.word	0x00000000
        /*0a60*/ 	.word	0x00000058
        /*0a64*/ 	.short	0x010a
        /*0a66*/ 	.byte	0xff
	.zero		1


	//   ....[147]....
        /*0a68*/ 	.word	0x0000a5c0
        /*0a6c*/ 	.word	0x00000000
        /*0a70*/ 	.word	0x00000060
        /*0a74*/ 	.short	0x010a
        /*0a76*/ 	.byte	0xff
	.zero		1


	//   ....[148]....
        /*0a78*/ 	.word	0x0000a620
        /*0a7c*/ 	.word	0x00000000
        /*0a80*/ 	.word	0x00000068
        /*0a84*/ 	.short	0x010a
        /*0a86*/ 	.byte	0xff
	.zero		1


	//   ....[149]....
        /*0a88*/ 	.word	0x0000a680
        /*0a8c*/ 	.word	0x00000000
        /*0a90*/ 	.word	0x00000050
        /*0a94*/ 	.short	0x010a
        /*0a96*/ 	.byte	0xff
	.zero		1


	//   ....[150]....
        /*0a98*/ 	.word	0x0000a6e0
        /*0a9c*/ 	.word	0x00000000
        /*0aa0*/ 	.word	0x00000058
        /*0aa4*/ 	.short	0x010a
        /*0aa6*/ 	.byte	0xff
	.zero		1


	//   ....[151]....
        /*0aa8*/ 	.word	0x0000a740
        /*0aac*/ 	.word	0x00000000
        /*0ab0*/ 	.word	0x00000060
        /*0ab4*/ 	.short	0x010a
        /*0ab6*/ 	.byte	0xff
	.zero		1


	//   ....[152]....
        /*0ab8*/ 	.word	0x0000a7a0
        /*0abc*/ 	.word	0x00000000
        /*0ac0*/ 	.word	0x00000068
        /*0ac4*/ 	.short	0x010a
        /*0ac6*/ 	.byte	0xff
	.zero		1


	//   ....[153]....
        /*0ac8*/ 	.word	0x0000a800
        /*0acc*/ 	.word	0x00000000
        /*0ad0*/ 	.word	0x00000050
        /*0ad4*/ 	.short	0x010a
        /*0ad6*/ 	.byte	0xff
	.zero		1


	//   ....[154]....
        /*0ad8*/ 	.word	0x0000a860
        /*0adc*/ 	.word	0x00000000
        /*0ae0*/ 	.word	0x00000058
        /*0ae4*/ 	.short	0x010a
        /*0ae6*/ 	.byte	0xff
	.zero		1


	//   ....[155]....
        /*0ae8*/ 	.word	0x0000a8c0
        /*0aec*/ 	.word	0x00000002
        /*0af0*/ 	.word	0x00000060
        /*0af4*/ 	.short	0x010a
        /*0af6*/ 	.byte	0xff
	.zero		1


	//   ....[156]....
        /*0af8*/ 	.word	0x0000a910
        /*0afc*/ 	.word	0x00000000
        /*0b00*/ 	.word	0x00000080
        /*0b04*/ 	.short	0x010a
        /*0b06*/ 	.byte	0xff
	.zero		1


	//   ....[157]....
        /*0b08*/ 	.word	0x0000a970
        /*0b0c*/ 	.word	0x00000000
        /*0b10*/ 	.word	0x00000030
        /*0b14*/ 	.short	0x010a
        /*0b16*/ 	.byte	0xff
	.zero		1


	//   ....[158]....
        /*0b18*/ 	.word	0x0000a9c0
        /*0b1c*/ 	.word	0x00000055
        /*0b20*/ 	.word	0x000000a0
        /*0b24*/ 	.short	0x010a
        /*0b26*/ 	.byte	0xff
	.zero		1


	//   ....[159]....
        /*0b28*/ 	.word	0x0000aa10
        /*0b2c*/ 	.word	0x00000002
        /*0b30*/ 	.word	0x00000030
        /*0b34*/ 	.short	0x010a
        /*0b36*/ 	.byte	0xff
	.zero		1


	//   ....[160]....
        /*0b38*/ 	.word	0x0000aa60
        /*0b3c*/ 	.word	0x00000000
        /*0b40*/ 	.word	0x00000030
        /*0b44*/ 	.short	0x010a
        /*0b46*/ 	.byte	0xff
	.zero		1


	//   ....[161]....
        /*0b48*/ 	.word	0x0000aab0
        /*0b4c*/ 	.word	0x00000000
        /*0b50*/ 	.word	0x00000030
        /*0b54*/ 	.short	0x010a
        /*0b56*/ 	.byte	0xff
	.zero		1


	//   ....[162]....
        /*0b58*/ 	.word	0x0000ab00
        /*0b5c*/ 	.word	0x00000000
        /*0b60*/ 	.word	0x00000030
        /*0b64*/ 	.short	0x010a
        /*0b66*/ 	.byte	0xff
	.zero		1


	//   ....[163]....
        /*0b68*/ 	.word	0x0000ab50
        /*0b6c*/ 	.word	0x00000000
        /*0b70*/ 	.word	0x00000030
        /*0b74*/ 	.short	0x010a
        /*0b76*/ 	.byte	0xff
	.zero		1


	//   ....[164]....
        /*0b78*/ 	.word	0x0000aba0
        /*0b7c*/ 	.word	0x00000000
        /*0b80*/ 	.word	0x00000030
        /*0b84*/ 	.short	0x010a
        /*0b86*/ 	.byte	0xff
	.zero		1


	//   ....[165]....
        /*0b88*/ 	.word	0x0000abf0
        /*0b8c*/ 	.word	0x00000000
        /*0b90*/ 	.word	0x00000030
        /*0b94*/ 	.short	0x010a
        /*0b96*/ 	.byte	0xff
	.zero		1


	//----- nvinfo : EIATTR_NUM_MBARRIERS
	.align		4
.L_47:
        /*0b98*/ 	.byte	0x03, 0x38
        /*0b9a*/ 	.short	0x0020


	//----- nvinfo : EIATTR_EXIT_INSTR_OFFSETS
	.align		4
        /*0b9c*/ 	.byte	0x04, 0x1c
        /*0b9e*/ 	.short	(.L_49 - .L_48)


	//   ....[0]....
.L_48:
        /*0ba0*/ 	.word	0x00002450


	//   ....[1]....
        /*0ba4*/ 	.word	0x00002940


	//   ....[2]....
        /*0ba8*/ 	.word	0x000029a0


	//   ....[3]....
        /*0bac*/ 	.word	0x00003900


	//   ....[4]....
        /*0bb0*/ 	.word	0x00004ed0


	//   ....[5]....
        /*0bb4*/ 	.word	0x00004f10


	//   ....[6]....
        /*0bb8*/ 	.word	0x00009d00


	//   ....[7]....
        /*0bbc*/ 	.word	0x00009d80


	//   ....[8]....
        /*0bc0*/ 	.word	0x00009db0


	//   ....[9]....
        /*0bc4*/ 	.word	0x00009e20


	//----- nvinfo : EIATTR_MAX_THREADS
	.align		4
.L_49:
        /*0bc8*/ 	.byte	0x04, 0x05
        /*0bca*/ 	.short	(.L_51 - .L_50)
.L_50:
        /*0bcc*/ 	.word	0x00000100
        /*0bd0*/ 	.word	0x00000001
        /*0bd4*/ 	.word	0x00000001


	//----- nvinfo : EIATTR_CRS_STACK_SIZE
	.align		4
.L_51:
        /*0bd8*/ 	.byte	0x04, 0x1e
        /*0bda*/ 	.short	(.L_53 - .L_52)
.L_52:
        /*0bdc*/ 	.word	0x00000000


	//----- nvinfo : EIATTR_CBANK_PARAM_SIZE
	.align		4
.L_53:
        /*0be0*/ 	.byte	0x03, 0x19
        /*0be2*/ 	.short	0x0800


	//----- nvinfo : EIATTR_PARAM_CBANK
	.align		4
        /*0be4*/ 	.byte	0x04, 0x0a
        /*0be6*/ 	.short	(.L_55 - .L_54)
	.align		4
.L_54:
        /*0be8*/ 	.word	index@(.nv.constant0._ZN7cutlass13device_kernelINS_4gemm6kernel13GemmUniversalIN4cute5tupleIJiiiiEEENS1_10collective13CollectiveMmaINS1_35MainloopSm100TmaUmmaWarpSpecializedILi3ELi2ELi4ENS5_IJNS4_1CILi1EEESB_SB_EEEEENS5_IJNSA_ILi64EEENSA_ILi256EEENSA_ILi32EEEEEEfNS5_IJlSB_lEEEfSI_NS4_8TiledMMAINS4_8MMA_AtomIJNS4_17SM100_MMA_TF32_SSINS_10tfloat32_tESM_fLi64ELi256ELNS4_4UMMA5MajorE0ELSO_0ELNSN_7ScaleInE0ELSP_0EEEEEENS4_6LayoutISC_NS5_IJNSA_ILi0EEEST_ST_EEEEENS5_IJNS4_10UnderscoreESW_SW_EEEEENS4_13SM90_TMA_LOADENS4_14ComposedLayoutINS4_7SwizzleILi3ELi4ELi3EEENS4_18smem_ptr_flag_bitsILi32EEENSS_INS5_IJNSA_ILi8EEESG_EEENS5_IJSG_SB_EEEEEEEvNS4_8identityESZ_S19_vS1A_EENS_8epilogue10collective18CollectiveEpilogueINS1C_23Sm100TmaWarpSpecializedILi4ELi2ELi16ELb1ELb0EEEJSH_NS5_IJNSS_ISE_SB_EENSS_ISG_SB_EEEEEfSI_fSI_NS1C_6fusion15FusionCallbacksIS1G_NS1K_17LinearCombinationIffffLNS_15FloatRoundStyleE2EEESH_S1J_JEEENS4_5SM1004TMEM4LOAD26SM100_TMEM_LOAD_16dp128b8xESZ_S19_NS4_17SM75_U32x4_LDSM_NENS4_14SM90_TMA_STOREES19_NS4_17SM90_U32x4_STSM_NENS4_39AutoVectorizingCopyWithAssumedAlignmentILi128EEEEEEvvEEEEvNT_6ParamsE)
        /*0bec*/ 	.short	0x0380
        /*0bee*/ 	.short	0x0800


	//----- nvinfo : EIATTR_SW_WAR
	.align		4
.L_55:
        /*0bf0*/ 	.byte	0x04, 0x36
        /*0bf2*/ 	.short	(.L_57 - .L_56)
.L_56:
        /*0bf4*/ 	.word	0x00000008
.L_57:


//--------------------- .nv.callgraph             --------------------------
	.section	.nv.callgraph,"",@"SHT_CUDA_CALLGRAPH"
	.align	4
	.sectionentsize	8
	.align		4
        /*0000*/ 	.word	0x00000000
	.align		4
        /*0004*/ 	.word	0xffffffff
	.align		4
        /*0008*/ 	.word	index@(_ZN7cutlass13device_kernelINS_4gemm6kernel13GemmUniversalIN4cute5tupleIJiiiiEEENS1_10collective13CollectiveMmaINS1_35MainloopSm100TmaUmmaWarpSpecializedILi3ELi2ELi4ENS5_IJNS4_1CILi1EEESB_SB_EEEEENS5_IJNSA_ILi64EEENSA_ILi256EEENSA_ILi32EEEEEEfNS5_IJlSB_lEEEfSI_NS4_8TiledMMAINS4_8MMA_AtomIJNS4_17SM100_MMA_TF32_SSINS_10tfloat32_tESM_fLi64ELi256ELNS4_4UMMA5MajorE0ELSO_0ELNSN_7ScaleInE0ELSP_0EEEEEENS4_6LayoutISC_NS5_IJNSA_ILi0EEEST_ST_EEEEENS5_IJNS4_10UnderscoreESW_SW_EEEEENS4_13SM90_TMA_LOADENS4_14ComposedLayoutINS4_7SwizzleILi3ELi4ELi3EEENS4_18smem_ptr_flag_bitsILi32EEENSS_INS5_IJNSA_ILi8EEESG_EEENS5_IJSG_SB_EEEEEEEvNS4_8identityESZ_S19_vS1A_EENS_8epilogue10collective18CollectiveEpilogueINS1C_23Sm100TmaWarpSpecializedILi4ELi2ELi16ELb1ELb0EEEJSH_NS5_IJNSS_ISE_SB_EENSS_ISG_SB_EEEEEfSI_fSI_NS1C_6fusion15FusionCallbacksIS1G_NS1K_17LinearCombinationIffffLNS_15FloatRoundStyleE2EEESH_S1J_JEEENS4_5SM1004TMEM4LOAD26SM100_TMEM_LOAD_16dp128b8xESZ_S19_NS4_17SM75_U32x4_LDSM_NENS4_14SM90_TMA_STOREES19_NS4_17SM90_U32x4_STSM_NENS4_39AutoVectorizingCopyWithAssumedAlignmentILi128EEEEEEvvEEEEvNT_6ParamsE)
	.align		4
        /*000c*/ 	.word	index@(__assertfail)
	.align		4
        /*0010*/ 	.word	0x00000000
	.align		4
        /*0014*/ 	.word	0xfffffffe
	.align		4
        /*0018*/ 	.word	0x00000000
	.align		4
        /*001c*/ 	.word	0xfffffffd
	.align		4
        /*0020*/ 	.word	0x00000000
	.align		4
        /*0024*/ 	.word	0xfffffffc


//--------------------- .nv.constant4             --------------------------
	.section	.nv.constant4,"a",@progbits
	.align	8
	.align		8
.nv.constant4:
        /*0000*/ 	.dword	__assertfail
	.align		8
        /*0008*/ 	.dword	__unnamed_1
	.align		8
        /*0010*/ 	.dword	__unnamed_2
	.align		8
        /*0018*/ 	.dword	_ZN40_INTERNAL_0874ee6e_4_k_cu_4bf5f24b_324384cuda3std3__45__cpo5beginE
	.align		8
        /*0020*/ 	.dword	_ZN40_INTERNAL_0874ee6e_4_k_cu_4bf5f24b_324384cuda3std3__45__cpo3endE
	.align		8
        /*0028*/ 	.dword	_ZN40_INTERNAL_0874ee6e_4_k_cu_4bf5f24b_324384cuda3std3__45__cpo6cbeginE
	.align		8
        /*0030*/ 	.dword	_ZN40_INTERNAL_0874ee6e_4_k_cu_4bf5f24b_324384cuda3std3__45__cpo4cendE
	.align		8
        /*0038*/ 	.dword	_ZN40_INTERNAL_0874ee6e_4_k_cu_4bf5f24b_324384cuda3std3__442_GLOBAL__N__0874ee6e_4_k_cu_4bf5f24b_324386ignoreE
	.align		8
        /*0040*/ 	.dword	_ZN40_INTERNAL_0874ee6e_4_k_cu_4bf5f24b_324384cuda3std3__419piecewise_constructE
	.align		8
        /*0048*/ 	.dword	_ZN40_INTERNAL_0874ee6e_4_k_cu_4bf5f24b_324384cuda3std3__48in_placeE
	.align		8
        /*0050*/ 	.dword	_ZN40_INTERNAL_0874ee6e_4_k_cu_4bf5f24b_324384cuda3std6ranges3__45__cpo4swapE
	.align		8
        /*0058*/ 	.dword	_ZN40_INTERNAL_0874ee6e_4_k_cu_4bf5f24b_324384cuda3std6ranges3__45__cpo9iter_moveE
	.align		8
        /*0060*/ 	.dword	_ZN40_INTERNAL_0874ee6e_4_k_cu_4bf5f24b_324384cute7productE
	.align		8
        /*0068*/ 	.dword	_ZN40_INTERNAL_0874ee6e_4_k_cu_4bf5f24b_324384cute1_E
	.align		8
        /*0070*/ 	.dword	$str$25
	.align		8
        /*0078*/ 	.dword	$str$26
	.align		8
        /*0080*/ 	.dword	$str$27
	.align		8
        /*0088*/ 	.dword	$str$28


//--------------------- .text._ZN7cutlass13device_kernelINS_4gemm6kernel13GemmUniversalIN4cute5tupleIJiiiiEEENS1_10collective13CollectiveMmaINS1_35MainloopSm100TmaUmmaWarpSpecializedILi3ELi2ELi4ENS5_IJNS4_1CILi1EEESB_SB_EEEEENS5_IJNSA_ILi64EEENSA_ILi256EEENSA_ILi32EEEEEEfNS5_IJlSB_lEEEfSI_NS4_8TiledMMAINS4_8MMA_AtomIJNS4_17SM100_MMA_TF32_SSINS_10tfloat32_tESM_fLi64ELi256ELNS4_4UMMA5MajorE0ELSO_0ELNSN_7ScaleInE0ELSP_0EEEEEENS4_6LayoutISC_NS5_IJNSA_ILi0EEEST_ST_EEEEENS5_IJNS4_10UnderscoreESW_SW_EEEEENS4_13SM90_TMA_LOADENS4_14ComposedLayoutINS4_7SwizzleILi3ELi4ELi3EEENS4_18smem_ptr_flag_bitsILi32EEENSS_INS5_IJNSA_ILi8EEESG_EEENS5_IJSG_SB_EEEEEEEvNS4_8identityESZ_S19_vS1A_EENS_8epilogue10collective18CollectiveEpilogueINS1C_23Sm100TmaWarpSpecializedILi4ELi2ELi16ELb1ELb0EEEJSH_NS5_IJNSS_ISE_SB_EENSS_ISG_SB_EEEEEfSI_fSI_NS1C_6fusion15FusionCallbacksIS1G_NS1K_17LinearCombinationIffffLNS_15FloatRoundStyleE2EEESH_S1J_JEEENS4_5SM1004TMEM4LOAD26SM100_TMEM_LOAD_16dp128b8xESZ_S19_NS4_17SM75_U32x4_LDSM_NENS4_14SM90_TMA_STOREES19_NS4_17SM90_U32x4_STSM_NENS4_39AutoVectorizingCopyWithAssumedAlignmentILi128EEEEEEvvEEEEvNT_6ParamsE --------------------------
	.section	.text._ZN7cutlass13device_kernelINS_4gemm6kernel13GemmUniversalIN4cute5tupleIJiiiiEEENS1_10collective13CollectiveMmaINS1_35MainloopSm100TmaUmmaWarpSpecializedILi3ELi2ELi4ENS5_IJNS4_1CILi1EEESB_SB_EEEEENS5_IJNSA_ILi64EEENSA_ILi256EEENSA_ILi32EEEEEEfNS5_IJlSB_lEEEfSI_NS4_8TiledMMAINS4_8MMA_AtomIJNS4_17SM100_MMA_TF32_SSINS_10tfloat32_tESM_fLi64ELi256ELNS4_4UMMA5MajorE0ELSO_0ELNSN_7ScaleInE0ELSP_0EEEEEENS4_6LayoutISC_NS5_IJNSA_ILi0EEEST_ST_EEEEENS5_IJNS4_10UnderscoreESW_SW_EEEEENS4_13SM90_TMA_LOADENS4_14ComposedLayoutINS4_7SwizzleILi3ELi4ELi3EEENS4_18smem_ptr_flag_bitsILi32EEENSS_INS5_IJNSA_ILi8EEESG_EEENS5_IJSG_SB_EEEEEEEvNS4_8identityESZ_S19_vS1A_EENS_8epilogue10collective18CollectiveEpilogueINS1C_23Sm100TmaWarpSpecializedILi4ELi2ELi16ELb1ELb0EEEJSH_NS5_IJNSS_ISE_SB_EENSS_ISG_SB_EEEEEfSI_fSI_NS1C_6fusion15FusionCallbacksIS1G_NS1K_17LinearCombinationIffffLNS_15FloatRoundStyleE2EEESH_S1J_JEEENS4_5SM1004TMEM4LOAD26SM100_TMEM_LOAD_16dp128b8xESZ_S19_NS4_17SM75_U32x4_LDSM_NENS4_14SM90_TMA_STOREES19_NS4_17SM90_U32x4_STSM_NENS4_39AutoVectorizingCopyWithAssumedAlignmentILi128EEEEEEvvEEEEvNT_6ParamsE,"ax",@progbits
	.align	128
.text._ZN7cutlass13device_kernelINS_4gemm6kernel13GemmUniversalIN4cute5tupleIJiiiiEEENS1_10collective13CollectiveMmaINS1_35MainloopSm100TmaUmmaWarpSpecializedILi3ELi2ELi4ENS5_IJNS4_1CILi1EEESB_SB_EEEEENS5_IJNSA_ILi64EEENSA_ILi256EEENSA_ILi32EEEEEEfNS5_IJlSB_lEEEfSI_NS4_8TiledMMAINS4_8MMA_AtomIJNS4_17SM100_MMA_TF32_SSINS_10tfloat32_tESM_fLi64ELi256ELNS4_4UMMA5MajorE0ELSO_0ELNSN_7ScaleInE0ELSP_0EEEEEENS4_6LayoutISC_NS5_IJNSA_ILi0EEEST_ST_EEEEENS5_IJNS4_10UnderscoreESW_SW_EEEEENS4_13SM90_TMA_LOADENS4_14ComposedLayoutINS4_7SwizzleILi3ELi4ELi3EEENS4_18smem_ptr_flag_bitsILi32EEENSS_INS5_IJNSA_ILi8EEESG_EEENS5_IJSG_SB_EEEEEEEvNS4_8identityESZ_S19_vS1A_EENS_8epilogue10collective18CollectiveEpilogueINS1C_23Sm100TmaWarpSpecializedILi4ELi2ELi16ELb1ELb0EEEJSH_NS5_IJNSS_ISE_SB_EENSS_ISG_SB_EEEEEfSI_fSI_NS1C_6fusion15FusionCallbacksIS1G_NS1K_17LinearCombinationIffffLNS_15FloatRoundStyleE2EEESH_S1J_JEEENS4_5SM1004TMEM4LOAD26SM100_TMEM_LOAD_16dp128b8xESZ_S19_NS4_17SM75_U32x4_LDSM_NENS4_14SM90_TMA_STOREES19_NS4_17SM90_U32x4_STSM_NENS4_39AutoVectorizingCopyWithAssumedAlignmentILi128EEEEEEvvEEEEvNT_6ParamsE:
        .type           _ZN7cutlass13device_kernelINS_4gemm6kernel13GemmUniversalIN4cute5tupleIJiiiiEEENS1_10collective13CollectiveMmaINS1_35MainloopSm100TmaUmmaWarpSpecializedILi3ELi2ELi4ENS5_IJNS4_1CILi1EEESB_SB_EEEEENS5_IJNSA_ILi64EEENSA_ILi256EEENSA_ILi32EEEEEEfNS5_IJlSB_lEEEfSI_NS4_8TiledMMAINS4_8MMA_AtomIJNS4_17SM100_MMA_TF32_SSINS_10tfloat32_tESM_fLi64ELi256ELNS4_4UMMA5MajorE0ELSO_0ELNSN_7ScaleInE0ELSP_0EEEEEENS4_6LayoutISC_NS5_IJNSA_ILi0EEEST_ST_EEEEENS5_IJNS4_10UnderscoreESW_SW_EEEEENS4_13SM90_TMA_LOADENS4_14ComposedLayoutINS4_7SwizzleILi3ELi4ELi3EEENS4_18smem_ptr_flag_bitsILi32EEENSS_INS5_IJNSA_ILi8EEESG_EEENS5_IJSG_SB_EEEEEEEvNS4_8identityESZ_S19_vS1A_EENS_8epilogue10collective18CollectiveEpilogueINS1C_23Sm100TmaWarpSpecializedILi4ELi2ELi16ELb1ELb0EEEJSH_NS5_IJNSS_ISE_SB_EENSS_ISG_SB_EEEEEfSI_fSI_NS1C_6fusion15FusionCallbacksIS1G_NS1K_17LinearCombinationIffffLNS_15FloatRoundStyleE2EEESH_S1J_JEEENS4_5SM1004TMEM4LOAD26SM100_TMEM_LOAD_16dp128b8xESZ_S19_NS4_17SM75_U32x4_LDSM_NENS4_14SM90_TMA_STOREES19_NS4_17SM90_U32x4_STSM_NENS4_39AutoVectorizingCopyWithAssumedAlignmentILi128EEEEEEvvEEEEvNT_6ParamsE,@function
        .size           _ZN7cutlass13device_kernelINS_4gemm6kernel13GemmUniversalIN4cute5tupleIJiiiiEEENS1_10collective13CollectiveMmaINS1_35MainloopSm100TmaUmmaWarpSpecializedILi3ELi2ELi4ENS5_IJNS4_1CILi1EEESB_SB_EEEEENS5_IJNSA_ILi64EEENSA_ILi256EEENSA_ILi32EEEEEEfNS5_IJlSB_lEEEfSI_NS4_8TiledMMAINS4_8MMA_AtomIJNS4_17SM100_MMA_TF32_SSINS_10tfloat32_tESM_fLi64ELi256ELNS4_4UMMA5MajorE0ELSO_0ELNSN_7ScaleInE0ELSP_0EEEEEENS4_6LayoutISC_NS5_IJNSA_ILi0EEEST_ST_EEEEENS5_IJNS4_10UnderscoreESW_SW_EEEEENS4_13SM90_TMA_LOADENS4_14ComposedLayoutINS4_7SwizzleILi3ELi4ELi3EEENS4_18smem_ptr_flag_bitsILi32EEENSS_INS5_IJNSA_ILi8EEESG_EEENS5_IJSG_SB_EEEEEEEvNS4_8identityESZ_S19_vS1A_EENS_8epilogue10collective18CollectiveEpilogueINS1C_23Sm100TmaWarpSpecializedILi4ELi2ELi16ELb1ELb0EEEJSH_NS5_IJNSS_ISE_SB_EENSS_ISG_SB_EEEEEfSI_fSI_NS1C_6fusion15FusionCallbacksIS1G_NS1K_17LinearCombinationIffffLNS_15FloatRoundStyleE2EEESH_S1J_JEEENS4_5SM1004TMEM4LOAD26SM100_TMEM_LOAD_16dp128b8xESZ_S19_NS4_17SM75_U32x4_LDSM_NENS4_14SM90_TMA_STOREES19_NS4_17SM90_U32x4_STSM_NENS4_39AutoVectorizingCopyWithAssumedAlignmentILi128EEEEEEvvEEEEvNT_6ParamsE,(.L_x_217 - _ZN7cutlass13device_kernelINS_4gemm6kernel13GemmUniversalIN4cute5tupleIJiiiiEEENS1_10collective13CollectiveMmaINS1_35MainloopSm100TmaUmmaWarpSpecializedILi3ELi2ELi4ENS5_IJNS4_1CILi1EEESB_SB_EEEEENS5_IJNSA_ILi64EEENSA_ILi256EEENSA_ILi32EEEEEEfNS5_IJlSB_lEEEfSI_NS4_8TiledMMAINS4_8MMA_AtomIJNS4_17SM100_MMA_TF32_SSINS_10tfloat32_tESM_fLi64ELi256ELNS4_4UMMA5MajorE0ELSO_0ELNSN_7ScaleInE0ELSP_0EEEEEENS4_6LayoutISC_NS5_IJNSA_ILi0EEEST_ST_EEEEENS5_IJNS4_10UnderscoreESW_SW_EEEEENS4_13SM90_TMA_LOADENS4_14ComposedLayoutINS4_7SwizzleILi3ELi4ELi3EEENS4_18smem_ptr_flag_bitsILi32EEENSS_INS5_IJNSA_ILi8EEESG_EEENS5_IJSG_SB_EEEEEEEvNS4_8identityESZ_S19_vS1A_EENS_8epilogue10collective18CollectiveEpilogueINS1C_23Sm100TmaWarpSpecializedILi4ELi2ELi16ELb1ELb0EEEJSH_NS5_IJNSS_ISE_SB_EENSS_ISG_SB_EEEEEfSI_fSI_NS1C_6fusion15FusionCallbacksIS1G_NS1K_17LinearCombinationIffffLNS_15FloatRoundStyleE2EEESH_S1J_JEEENS4_5SM1004TMEM4LOAD26SM100_TMEM_LOAD_16dp128b8xESZ_S19_NS4_17SM75_U32x4_LDSM_NENS4_14SM90_TMA_STOREES19_NS4_17SM90_U32x4_STSM_NENS4_39AutoVectorizingCopyWithAssumedAlignmentILi128EEEEEEvvEEEEvNT_6ParamsE)
        .other          _ZN7cutlass13device_kernelINS_4gemm6kernel13GemmUniversalIN4cute5tupleIJiiiiEEENS1_10collective13CollectiveMmaINS1_35MainloopSm100TmaUmmaWarpSpecializedILi3ELi2ELi4ENS5_IJNS4_1CILi1EEESB_SB_EEEEENS5_IJNSA_ILi64EEENSA_ILi256EEENSA_ILi32EEEEEEfNS5_IJlSB_lEEEfSI_NS4_8TiledMMAINS4_8MMA_AtomIJNS4_17SM100_MMA_TF32_SSINS_10tfloat32_tESM_fLi64ELi256ELNS4_4UMMA5MajorE0ELSO_0ELNSN_7ScaleInE0ELSP_0EEEEEENS4_6LayoutISC_NS5_IJNSA_ILi0EEEST_ST_EEEEENS5_IJNS4_10UnderscoreESW_SW_EEEEENS4_13SM90_TMA_LOADENS4_14ComposedLayoutINS4_7SwizzleILi3ELi4ELi3EEENS4_18smem_ptr_flag_bitsILi32EEENSS_INS5_IJNSA_ILi8EEESG_EEENS5_IJSG_SB_EEEEEEEvNS4_8identityESZ_S19_vS1A_EENS_8epilogue10collective18CollectiveEpilogueINS1C_23Sm100TmaWarpSpecializedILi4ELi2ELi16ELb1ELb0EEEJSH_NS5_IJNSS_ISE_SB_EENSS_ISG_SB_EEEEEfSI_fSI_NS1C_6fusion15FusionCallbacksIS1G_NS1K_17LinearCombinationIffffLNS_15FloatRoundStyleE2EEESH_S1J_JEEENS4_5SM1004TMEM4LOAD26SM100_TMEM_LOAD_16dp128b8xESZ_S19_NS4_17SM75_U32x4_LDSM_NENS4_14SM90_TMA_STOREES19_NS4_17SM90_U32x4_STSM_NENS4_39AutoVectorizingCopyWithAssumedAlignmentILi128EEEEEEvvEEEEvNT_6ParamsE,@"STO_CUDA_ENTRY STV_DEFAULT"
_ZN7cutlass13device_kernelINS_4gemm6kernel13GemmUniversalIN4cute5tupleIJiiiiEEENS1_10collective13CollectiveMmaINS1_35MainloopSm100TmaUmmaWarpSpecializedILi3ELi2ELi4ENS5_IJNS4_1CILi1EEESB_SB_EEEEENS5_IJNSA_ILi64EEENSA_ILi256EEENSA_ILi32EEEEEEfNS5_IJlSB_lEEEfSI_NS4_8TiledMMAINS4_8MMA_AtomIJNS4_17SM100_MMA_TF32_SSINS_10tfloat32_tESM_fLi64ELi256ELNS4_4UMMA5MajorE0ELSO_0ELNSN_7ScaleInE0ELSP_0EEEEEENS4_6LayoutISC_NS5_IJNSA_ILi0EEEST_ST_EEEEENS5_IJNS4_10UnderscoreESW_SW_EEEEENS4_13SM90_TMA_LOADENS4_14ComposedLayoutINS4_7SwizzleILi3ELi4ELi3EEENS4_18smem_ptr_flag_bitsILi32EEENSS_INS5_IJNSA_ILi8EEESG_EEENS5_IJSG_SB_EEEEEEEvNS4_8identityESZ_S19_vS1A_EENS_8epilogue10collective18CollectiveEpilogueINS1C_23Sm100TmaWarpSpecializedILi4ELi2ELi16ELb1ELb0EEEJSH_NS5_IJNSS_ISE_SB_EENSS_ISG_SB_EEEEEfSI_fSI_NS1C_6fusion15FusionCallbacksIS1G_NS1K_17LinearCombinationIffffLNS_15FloatRoundStyleE2EEESH_S1J_JEEENS4_5SM1004TMEM4LOAD26SM100_TMEM_LOAD_16dp128b8xESZ_S19_NS4_17SM75_U32x4_LDSM_NENS4_14SM90_TMA_STOREES19_NS4_17SM90_U32x4_STSM_NENS4_39AutoVectorizingCopyWithAssumedAlignmentILi128EEEEEEvvEEEEvNT_6ParamsE:
[----:B------:R-:W1:Y:S01]  /*0000*/  LDC R1, c[0x0][0x37c] ;  /* 0x0000df00ff017b82 */ /* 0x000e620000000800 */
[----:B------:R-:W2:Y:S01]  /*0010*/  S2R R76, SR_TID.X ;  /* 0x00000000004c7919 */ /* 0x000ea20000002100 */
[----:B------:R-:W3:Y:S01]  /*0020*/  LDCU.64 UR4, c[0x0][0x890] ;  /* 0x00011200ff0477ac */ /* 0x000ee20008000a00 */
[----:B------:R-:W-:Y:S02]  /*0030*/  PRMT R64, RZ, 0x7610, R64 ;  /* 0x00007610ff407816 */ /* 0x000fe40000000040 */
[----:B------:R-:W-:Y:S01]  /*0040*/  ELECT P5, URZ, PT ;  /* 0x0000000000ff782f */ /* 0x000fe200038a0000 */
[----:B------:R-:W4:Y:S01]  /*0050*/  LDCU.64 UR46, c[0x0][0x358] ;  /* 0x00006b00ff2e77ac */ /* 0x000f220008000a00 */
[----:B---3--:R-:W-:-:S04]  /*0060*/  UISETP.NE.U32.AND UP0, UPT, UR4, URZ, UPT ;  /* 0x000000ff0400728c */ /* 0x008fc8000bf05070 */
[----:B------:R-:W-:Y:S01]  /*0070*/  UISETP.NE.AND.EX UP0, UPT, UR5, URZ, UPT, UP0 ;  /* 0x000000ff0500728c */ /* 0x000fe2000bf05300 */
[----:B--2---:R-:W-:-:S05]  /*0080*/  SHF.R.U32.HI R69, RZ, 0x5, R76 ;  /* 0x00000005ff457819 */ /* 0x004fca000001164c */
[----:B------:R-:W2:Y:S02]  /*0090*/  SHFL.IDX PT, R0, R69, RZ, 0x1f ;  /* 0x00001fff45007589 */ /* 0x000ea400000e0000 */
[----:B--2---:R-:W-:Y:S01]  /*00a0*/  R2UR UR8, R0 ;  /* 0x00000000000872ca */ /* 0x004fe200000e0000 */
[----:B-1--4-:R-:W-:-:S14]  /*00b0*/  BRA.U UP0, `(.L_x_0) ;  /* 0x00000001002c7547 */ /* 0x012fdc000b800000 */
[----:B------:R-:W1:Y:S02]  /*00c0*/  LDCU.64 UR6, c[0x0][0x888] ;  /* 0x00011100ff0677ac */ /* 0x000e640008000a00 */
[----:B-1----:R-:W-:-:S04]  /*00d0*/  UISETP.NE.U32.AND UP0, UPT, UR6, URZ, UPT ;  /* 0x000000ff0600728c */ /* 0x002fc8000bf05070 */
[----:B------:R-:W-:-:S09]  /*00e0*/  UISETP.NE.AND.EX UP0, UPT, UR7, URZ, UPT, UP0 ;  /* 0x000000ff0700728c */ /* 0x000fd2000bf05300 */
[----:B------:R-:W-:Y:S05]  /*00f0*/  BRA.U !UP0, `(.L_x_1) ;  /* 0x0000000108107547 */ /* 0x000fea000b800000 */
[----:B------:R-:W1:Y:S02]  /*0100*/  LDC.64 R2, c[0x0][0x888] ;  /* 0x00022200ff027b82 */ /* 0x000e640000000a00 */
[----:B-1----:R1:W5:Y:S01]  /*0110*/  LDG.E R35, desc[UR46][R2.64] ;  /* 0x0000002e02237981 */ /* 0x002362000c1e1900 */
[----:B------:R-:W-:Y:S01]  /*0120*/  HFMA2 R64, -RZ, RZ, 0, 5.9604644775390625e-08 ;  /* 0x00000001ff407431 */ /* 0x000fe200000001ff */
[----:B------:R-:W-:Y:S05]  /*0130*/  BRA `(.L_x_0) ;  /* 0x00000000000c7947 */ /* 0x000fea0003800000 */
.L_x_1:
[----:B------:R-:W1:Y:S01]  /*0140*/  LDCU UR6, c[0x0][0x880] ;  /* 0x00011000ff0677ac */ /* 0x000e620008000800 */
[----:B------:R-:W-:Y:S01]  /*0150*/  HFMA2 R64, -RZ, RZ, 0, 5.9604644775390625e-08 ;  /* 0x00000001ff407431 */ /* 0x000fe200000001ff */
[----:B-1----:R-:W-:-:S07]  /*0160*/  MOV R35, UR6 ;  /* 0x0000000600237c02 */ /* 0x002fce0008000f00 */
.L_x_0:
[----:B------:R-:W2:Y:S02]  /*0170*/  LDCU.64 UR6, c[0x0][0x8b0] ;  /* 0x00011600ff0677ac */ /* 0x000ea40008000a00 */
[----:B--2---:R-:W-:-:S04]  /*0180*/  UISETP.NE.U32.AND UP0, UPT, UR6, URZ, UPT ;  /* 0x000000ff0600728c */ /* 0x004fc8000bf05070 */
[----:B------:R-:W-:-:S09]  /*0190*/  UISETP.NE.AND.EX UP0, UPT, UR7, URZ, UPT, UP0 ;  /* 0x000000ff0700728c */ /* 0x000fd2000bf05300 */
[----:B------:R-:W-:Y:S05]  /*01a0*/  BRA.U UP0, `(.L_x_2) ;  /* 0x0000000100247547 */ /* 0x000fea000b800000 */
[----:B------:R-:W2:Y:S02]  /*01b0*/  LDCU.64 UR6, c[0x0][0x8a8] ;  /* 0x00011500ff0677ac */ /* 0x000ea40008000a00 */
[----:B--2---:R-:W-:-:S04]  /*01c0*/  UISETP.NE.U32.AND UP0, UPT, UR6, URZ, UPT ;  /* 0x000000ff0600728c */ /* 0x004fc8000bf05070 */
[----:B------:R-:W-:-:S09]  /*01d0*/  UISETP.NE.AND.EX UP0, UPT, UR7, URZ, UPT, UP0 ;  /* 0x000000ff0700728c */ /* 0x000fd2000bf05300 */
[----:B------:R-:W-:Y:S05]  /*01e0*/  BRA.U !UP0, `(.L_x_3) ;  /* 0x00000001080c7547 */ /* 0x000fea000b800000 */
[----:B-1----:R-:W1:Y:S02]  /*01f0*/  LDC.64 R2, c[0x0][0x8a8] ;  /* 0x00022a00ff027b82 */ /* 0x002e640000000a00 */
[----:B-1----:R2:W5:Y:S01]  /*0200*/  LDG.E R33, desc[UR46][R2.64] ;  /* 0x0000002e02217981 */ /* 0x002562000c1e1900 */
[----:B------:R-:W-:Y:S05]  /*0210*/  BRA `(.L_x_2) ;  /* 0x0000000000087947 */ /* 0x000fea0003800000 */
.L_x_3:
[----:B------:R-:W2:Y:S02]  /*0220*/  LDCU UR6, c[0x0][0x8a0] ;  /* 0x00011400ff0677ac */ /* 0x000ea40008000800 */
[----:B--2---:R-:W-:Y:S02]  /*0230*/  MOV R33, UR6 ;  /* 0x0000000600217c02 */ /* 0x004fe40008000f00 */
.L_x_2:
[----:B------:R-:W-:Y:S01]  /*0240*/  IMAD.U32 R0, RZ, RZ, UR8 ;  /* 0x00000008ff007e24 */ /* 0x000fe2000f8e00ff */
[----:B------:R-:W-:Y:S04]  /*0250*/  BSSY.RECONVERGENT B0, `(.L_x_4) ;  /* 0x000000c000007945 */ /* 0x000fe80003800200 */
[C---:B------:R-:W-:Y:S02]  /*0260*/  ISETP.NE.OR P1, PT, R0.reuse, 0x1, !P5 ;  /* 0x000000010000780c */ /* 0x040fe40006f25670 */
[----:B------:R-:W-:-:S11]  /*0270*/  ISETP.NE.OR P0, PT, R0, 0x3, !P5 ;  /* 0x000000030000780c */ /* 0x000fd60006f05670 */
[----:B------:R-:W-:Y:S05]  /*0280*/  @P1 BRA `(.L_x_5) ;  /* 0x0000000000201947 */ /* 0x000fea0003800000 */
[----:B------:R-:W3:Y:S02]  /*0290*/  LDCU.64 UR6, c[0x0][0x348] ;  /* 0x00006900ff0677ac */ /* 0x000ee40008000a00 */
[----:B---3--:R-:W-:Y:S02]  /*02a0*/  UIADD3 UR10, UP1, UPT, UR6, 0x80, URZ ;  /* 0x00000080060a7890 */ /* 0x008fe4000ff3e0ff */
[----:B------:R-:W-:Y:S02]  /*02b0*/  UIADD3 UR6, UP0, UPT, UR6, 0x180, URZ ;  /* 0x0000018006067890 */ /* 0x000fe4000ff1e0ff */
[----:B------:R-:W-:Y:S02]  /*02c0*/  UIADD3.X UR11, UPT, UPT, URZ, UR7, URZ, UP1, !UPT ;  /* 0x00000007ff0b7290 */ /* 0x000fe40008ffe4ff */
[----:B------:R-:W-:-:S07]  /*02d0*/  UIADD3.X UR7, UPT, UPT, URZ, UR7, URZ, UP0, !UPT ;  /* 0x00000007ff077290 */ /* 0x000fce00087fe4ff */
[----:B------:R3:W-:Y:S02]  /*02e0*/  UTMACCTL.PF [UR10] ;  /* 0x000000000a0079b9 */ /* 0x0007e40008040000 */
[----:B------:R3:W-:Y:S02]  /*02f0*/  UTMACCTL.PF [UR6] ;  /* 0x00000000060079b9 */ /* 0x0007e40008040000 */
[----:B---3--:R-:W-:Y:S01]  /*0300*/  NOP ;  /* 0x0000000000007918 */ /* 0x008fe20000000000 */
.L_x_5:
[----:B------:R-:W-:Y:S05]  /*0310*/  BSYNC.RECONVERGENT B0 ;  /* 0x0000000000007941 */ /* 0x000fea0003800200 */
.L_x_4:
[----:B------:R-:W-:Y:S04]  /*0320*/  BSSY.RECONVERGENT B0, `(.L_x_6) ;  /* 0x000000a000007945 */ /* 0x000fe80003800200 */
        /* <DEDUP_REMOVED lines=9> */
.L_x_7:
[----:B------:R-:W-:Y:S05]  /*03c0*/  BSYNC.RECONVERGENT B0 ;  /* 0x0000000000007941 */ /* 0x000fea0003800200 */
.L_x_6:
[----:B------:R-:W3:Y:S01]  /*03d0*/  LDCU.64 UR6, c[0x0][0x888] ;  /* 0x00011100ff0677ac */ /* 0x000ee20008000a00 */
[----:B------:R-:W-:Y:S02]  /*03e0*/  UISETP.EQ.U32.AND UP1, UPT, UR4, URZ, UPT ;  /* 0x000000ff0400728c */ /* 0x000fe4000bf22070 */
[----:B------:R-:W-:Y:S02]  /*03f0*/  UPLOP3.LUT UP2, UPT, UPT, UPT, UPT, 0x80, 0x8 ;  /* 0x000000000008789c */ /* 0x000fe40003f4f070 */
[----:B---3--:R-:W-:-:S04]  /*0400*/  UISETP.NE.U32.AND UP0, UPT, UR6, URZ, UPT ;  /* 0x000000ff0600728c */ /* 0x008fc8000bf05070 */
[----:B------:R-:W-:-:S04]  /*0410*/  UISETP.NE.AND.EX UP0, UPT, UR7, URZ, UPT, UP0 ;  /* 0x000000ff0700728c */ /* 0x000fc8000bf05300 */
[----:B------:R-:W-:-:S04]  /*0420*/  UISETP.EQ.OR.EX UP3, UPT, UR5, URZ, !UP0, UP1 ;  /* 0x000000ff0500728c */ /* 0x000fc8000c762710 */
[----:B------:R-:W-:-:S05]  /*0430*/  UP2UR UR50, UPR, URZ, 0x8 ;  /* 0x00000008ff327883 */ /* 0x000fca0008000000 */
[----:B------:R-:W-:Y:S07]  /*0440*/  BRA.U !UP3, `(.L_x_8) ;  /* 0x000000010b207547 */ /* 0x000fee000b800000 */
[----:B------:R-:W-:Y:S01]  /*0450*/  UISETP.NE.U32.AND UP2, UPT, UR4, URZ, UPT ;  /* 0x000000ff0400728c */ /* 0x000fe2000bf45070 */
[----:B-----5:R-:W-:Y:S01]  /*0460*/  FSETP.NEU.AND P0, PT, R35, RZ, PT ;  /* 0x000000ff2300720b */ /* 0x020fe20003f0d000 */
[----:B------:R-:W-:Y:S02]  /*0470*/  USEL UR4, URZ, 0xffffffff, UP0 ;  /* 0xffffffffff047887 */ /* 0x000fe40008000000 */
[----:B------:R-:W-:-:S10]  /*0480*/  UISETP.NE.AND.EX UP2, UPT, UR5, URZ, UPT, UP2 ;  /* 0x000000ff0500728c */ /* 0x000fd4000bf45320 */
[----:B------:R-:W-:Y:S01]  /*0490*/  VOTEU.ANY UP1, P0 ;  /* 0x0000000000ff7886 */ /* 0x000fe20000020100 */
[----:B------:R-:W-:-:S04]  /*04a0*/  @!UP2 USEL UR4, URZ, 0xffffffff, UP1 ;  /* 0xffffffffff04a887 */ /* 0x000fc80008800000 */
[----:B------:R-:W-:-:S04]  /*04b0*/  ULOP3.LUT UR4, UR4, 0x1, URZ, 0xc0, !UPT ;  /* 0x0000000104047892 */ /* 0x000fc8000f8ec0ff */
[----:B------:R-:W-:-:S11]  /*04c0*/  UISETP.NE.U32.AND UP2, UPT, UR4, 0x1, UPT ;  /* 0x000000010400788c */ /* 0x000fd6000bf45070 */
.L_x_8:
[----:B-12---:R-:W1:Y:S01]  /*04d0*/  SHFL.IDX PT, R2, R69, RZ, 0x1f ;  /* 0x00001fff45027589 */ /* 0x006e6200000e0000 */
[----:B------:R-:W-:-:S04]  /*04e0*/  UISETP.NE.AND UP1, UPT, UR8, 0x2, UPT ;  /* 0x000000020800788c */ /* 0x000fc8000bf25270 */
[----:B------:R-:W-:Y:S01]  /*04f0*/  USEL UR6, URZ, 0x1, UP1 ;  /* 0x00000001ff067887 */ /* 0x000fe20008800000 */
[----:B-1----:R-:W-:-:S13]  /*0500*/  ISETP.NE.AND P0, PT, R2, RZ, PT ;  /* 0x000000ff0200720c */ /* 0x002fda0003f05270 */
[----:B------:R-:W-:Y:S05]  /*0510*/  @P0 BRA `(.L_x_9) ;  /* 0x0000000000400947 */ /* 0x000fea0003800000 */
[----:B------:R-:W1:Y:S01]  /*0520*/  S2UR UR5, SR_CgaCtaId ;  /* 0x00000000000579c3 */ /* 0x000e620000008800 */
[----:B------:R-:W-:Y:S01]  /*0530*/  UMOV UR7, 0x400 ;  /* 0x0000040000077882 */ /* 0x000fe20000000000 */
[----:B------:R-:W-:Y:S01]  /*0540*/  UMOV UR4, 0x1 ;  /* 0x0000000100047882 */ /* 0x000fe20000000000 */
[----:B------:R-:W-:Y:S01]  /*0550*/  ELECT P0, URZ, PT ;  /* 0x0000000000ff782f */ /* 0x000fe20003800000 */
[----:B------:R-:W-:-:S04]  /*0560*/  UIADD3 UR10, UPT, UPT, -UR4, 0x100000, URZ ;  /* 0x00100000040a7890 */ /* 0x000fc8000fffe1ff */
[----:B------:R-:W-:Y:S02]  /*0570*/  USHF.L.U32 UR11, UR10, 0xb, URZ ;  /* 0x0000000b0a0b7899 */ /* 0x000fe400080006ff */
[----:B------:R-:W-:Y:S02]  /*0580*/  USHF.L.U32 UR10, UR10, 0x1, URZ ;  /* 0x000000010a0a7899 */ /* 0x000fe400080006ff */
[----:B-1----:R-:W-:Y:S01]  /*0590*/  ULEA UR5, UR5, UR7, 0x18 ;  /* 0x0000000705057291 */ /* 0x002fe2000f8ec0ff */
[----:B------:R-:W1:Y:S11]  /*05a0*/  FENCE.VIEW.ASYNC.S ;  /* 0x00000000000073c6 */ /* 0x000e760000000000 */
[----:B-1----:R1:W2:Y:S01]  /*05b0*/  SYNCS.EXCH.64 URZ, [UR5], UR10 ;  /* 0x0000000a05ff75b2 */ /* 0x0022a20008000100 */
[----:B------:R1:W3:Y:S01]  /*05c0*/  SYNCS.EXCH.64 URZ, [UR5+0x18], UR10 ;  /* 0x0000180a05ff75b2 */ /* 0x0002e20008000100 */
[----:B------:R1:W4:Y:S01]  /*05d0*/  SYNCS.EXCH.64 URZ, [UR5+0x8], UR10 ;  /* 0x0000080a05ff75b2 */ /* 0x0003220008000100 */
[----:B------:R1:W1:Y:S01]  /*05e0*/  SYNCS.EXCH.64 URZ, [UR5+0x20], UR10 ;  /* 0x0000200a05ff75b2 */ /* 0x0002620008000100 */
[----:B------:R1:W1:Y:S01]  /*05f0*/  SYNCS.EXCH.64 URZ, [UR5+0x10], UR10 ;  /* 0x0000100a05ff75b2 */ /* 0x0002620008000100 */
[----:B------:R1:W1:Y:S01]  /*0600*/  SYNCS.EXCH.64 URZ, [UR5+0x28], UR10 ;  /* 0x0000280a05ff75b2 */ /* 0x0002620008000100 */
[----:B------:R-:W-:Y:S01]  /*0610*/  NOP ;  /* 0x0000000000007918 */ /* 0x000fe20000000000 */
.L_x_9:
[----:B------:R-:W2:Y:S01]  /*0620*/  SHFL.IDX PT, R2, R69, RZ, 0x1f ;  /* 0x00001fff45027589 */ /* 0x000ea200000e0000 */
[----:B------:R-:W-:Y:S01]  /*0630*/  NOP ;  /* 0x0000000000007918 */ /* 0x000fe20000000000 */
[----:B--2---:R-:W-:-:S13]  /*0640*/  ISETP.NE.AND P0, PT, R2, 0x1, PT ;  /* 0x000000010200780c */ /* 0x004fda0003f05270 */
[----:B------:R-:W-:Y:S05]  /*0650*/  @P0 BRA `(.L_x_10) ;  /* 0x0000000000580947 */ /* 0x000fea0003800000 */
[----:B------:R-:W2:Y:S01]  /*0660*/  S2UR UR7, SR_CgaCtaId ;  /* 0x00000000000779c3 */ /* 0x000ea20000008800 */
[----:B------:R-:W-:Y:S01]  /*0670*/  UMOV UR9, 0x400 ;  /* 0x0000040000097882 */ /* 0x000fe20000000000 */
[----:B-1----:R-:W-:Y:S01]  /*0680*/  UMOV UR5, 0x20 ;  /* 0x0000002000057882 */ /* 0x002fe20000000000 */
[----:B------:R-:W-:Y:S01]  /*0690*/  UMOV UR4, 0x80 ;  /* 0x0000008000047882 */ /* 0x000fe20000000000 */
[----:B------:R-:W-:-:S04]  /*06a0*/  UIADD3 UR10, UPT, UPT, -UR5, 0x100000, URZ ;  /* 0x00100000050a7890 */ /* 0x000fc8000fffe1ff */
[----:B------:R-:W-:Y:S02]  /*06b0*/  USHF.L.U32 UR11, UR10, 0xb, URZ ;  /* 0x0000000b0a0b7899 */ /* 0x000fe400080006ff */
[----:B------:R-:W-:Y:S02]  /*06c0*/  USHF.L.U32 UR10, UR10, 0x1, URZ ;  /* 0x000000010a0a7899 */ /* 0x000fe400080006ff */
[----:B------:R-:W-:-:S04]  /*06d0*/  UIADD3 UR4, UPT, UPT, -UR4, 0x100000, URZ ;  /* 0x0010000004047890 */ /* 0x000fc8000fffe1ff */
[----:B------:R-:W-:Y:S02]  /*06e0*/  USHF.L.U32 UR5, UR4, 0xb, URZ ;  /* 0x0000000b04057899 */ /* 0x000fe400080006ff */
[----:B------:R-:W-:Y:S01]  /*06f0*/  USHF.L.U32 UR4, UR4, 0x1, URZ ;  /* 0x0000000104047899 */ /* 0x000fe200080006ff */
[----:B------:R-:W-:Y:S01]  /*0700*/  ELECT P0, URZ, PT ;  /* 0x0000000000ff782f */ /* 0x000fe20003800000 */
[----:B--2---:R-:W-:Y:S01]  /*0710*/  ULEA UR7, UR7, UR9, 0x18 ;  /* 0x0000000907077291 */ /* 0x004fe2000f8ec0ff */
[----:B------:R-:W1:Y:S11]  /*0720*/  FENCE.VIEW.ASYNC.S ;  /* 0x00000000000073c6 */ /* 0x000e760000000000 */
[----:B-1----:R2:W1:Y:S01]  /*0730*/  SYNCS.EXCH.64 URZ, [UR7+0x30], UR10 ;  /* 0x0000300a07ff75b2 */ /* 0x0024620008000100 */
[----:B------:R2:W1:Y:S01]  /*0740*/  SYNCS.EXCH.64 URZ, [UR7+0x50], UR4 ;  /* 0x0000500407ff75b2 */ /* 0x0004620008000100 */
[----:B------:R2:W1:Y:S01]  /*0750*/  SYNCS.EXCH.64 URZ, [UR7+0x38], UR10 ;  /* 0x0000380a07ff75b2 */ /* 0x0004620008000100 */
[----:B------:R2:W1:Y:S01]  /*0760*/  SYNCS.EXCH.64 URZ, [UR7+0x58], UR4 ;  /* 0x0000580407ff75b2 */ /* 0x0004620008000100 */
[----:B------:R2:W1:Y:S01]  /*0770*/  SYNCS.EXCH.64 URZ, [UR7+0x40], UR10 ;  /* 0x0000400a07ff75b2 */ /* 0x0004620008000100 */
[----:B------:R2:W1:Y:S01]  /*0780*/  SYNCS.EXCH.64 URZ, [UR7+0x60], UR4 ;  /* 0x0000600407ff75b2 */ /* 0x0004620008000100 */
[----:B------:R2:W1:Y:S01]  /*0790*/  SYNCS.EXCH.64 URZ, [UR7+0x48], UR10 ;  /* 0x0000480a07ff75b2 */ /* 0x0004620008000100 */
[----:B------:R2:W1:Y:S02]  /*07a0*/  SYNCS.EXCH.64 URZ, [UR7+0x68], UR4 ;  /* 0x0000680407ff75b2 */ /* 0x0004640008000100 */
[----:B--2---:R-:W-:Y:S01]  /*07b0*/  NOP ;  /* 0x0000000000007918 */ /* 0x004fe20000000000 */
.L_x_10:
[----:B------:R-:W2:Y:S01]  /*07c0*/  SHFL.IDX PT, R2, R69, RZ, 0x1f ;  /* 0x00001fff45027589 */ /* 0x000ea200000e0000 */
[----:B------:R-:W-:Y:S01]  /*07d0*/  NOP ;  /* 0x0000000000007918 */ /* 0x000fe20000000000 */
[----:B--2---:R-:W-:-:S13]  /*07e0*/  ISETP.NE.AND P0, PT, R2, 0x3, PT ;  /* 0x000000030200780c */ /* 0x004fda0003f05270 */
[----:B------:R-:W-:Y:S05]  /*07f0*/  @P0 BRA `(.L_x_11) ;  /* 0x0000000000300947 */ /* 0x000fea0003800000 */
[----:B-1----:R-:W1:Y:S01]  /*0800*/  S2UR UR5, SR_CgaCtaId ;  /* 0x00000000000579c3 */ /* 0x002e620000008800 */
        /* <DEDUP_REMOVED lines=8> */
[----:B-1----:R2:W1:Y:S01]  /*0890*/  SYNCS.EXCH.64 URZ, [UR5+0x70], UR10 ;  /* 0x0000700a05ff75b2 */ /* 0x0024620008000100 */
[----:B------:R2:W1:Y:S02]  /*08a0*/  SYNCS.EXCH.64 URZ, [UR5+0x78], UR10 ;  /* 0x0000780a05ff75b2 */ /* 0x0004640008000100 */
[----:B--2---:R-:W-:Y:S01]  /*08b0*/  NOP ;  /* 0x0000000000007918 */ /* 0x004fe20000000000 */
.L_x_11:
[----:B------:R-:W2:Y:S01]  /*08c0*/  SHFL.IDX PT, R2, R69, RZ, 0x1f ;  /* 0x00001fff45027589 */ /* 0x000ea200000e0000 */
[----:B------:R-:W-:Y:S01]  /*08d0*/  NOP ;  /* 0x0000000000007918 */ /* 0x000fe20000000000 */
[----:B--2---:R-:W-:-:S13]  /*08e0*/  ISETP.NE.AND P0, PT, R2, 0x4, PT ;  /* 0x000000040200780c */ /* 0x004fda0003f05270 */
[----:B------:R-:W-:Y:S05]  /*08f0*/  @P0 BRA `(.L_x_12) ;  /* 0x00000000004c0947 */ /* 0x000fea0003800000 */
[----:B-1----:R-:W1:Y:S01]  /*0900*/  S2UR UR5, SR_CgaCtaId ;  /* 0x00000000000579c3 */ /* 0x002e620000008800 */
[----:B------:R-:W-:Y:S01]  /*0910*/  UMOV UR9, 0x100 ;  /* 0x0000010000097882 */ /* 0x000fe20000000000 */
[----:B------:R-:W-:Y:S01]  /*0920*/  UMOV UR7, 0x400 ;  /* 0x0000040000077882 */ /* 0x000fe20000000000 */
[----:B------:R-:W-:Y:S01]  /*0930*/  USEL UR9, UR9, 0xe0, UP2 ;  /* 0x000000e009097887 */ /* 0x000fe20009000000 */
[----:B------:R-:W-:Y:S01]  /*0940*/  UMOV UR4, 0x1 ;  /* 0x0000000100047882 */ /* 0x000fe20000000000 */
[----:B------:R-:W-:Y:S01]  /*0950*/  ELECT P0, URZ, PT ;  /* 0x0000000000ff782f */ /* 0x000fe20003800000 */
[----:B------:R-:W-:-:S04]  /*0960*/  UIADD3 UR10, UPT, UPT, -UR4, 0x100000, URZ ;  /* 0x00100000040a7890 */ /* 0x000fc8000fffe1ff */
[----:B------:R-:W-:Y:S02]  /*0970*/  USHF.L.U32 UR11, UR10, 0xb, URZ ;  /* 0x0000000b0a0b7899 */ /* 0x000fe400080006ff */
[----:B------:R-:W-:Y:S02]  /*0980*/  USHF.L.U32 UR10, UR10, 0x1, URZ ;  /* 0x000000010a0a7899 */ /* 0x000fe400080006ff */
[----:B------:R-:W-:-:S04]  /*0990*/  UIADD3 UR12, UPT, UPT, -UR9, 0x100000, URZ ;  /* 0x00100000090c7890 */ /* 0x000fc8000fffe1ff */
[----:B------:R-:W-:Y:S02]  /*09a0*/  USHF.L.U32 UR13, UR12, 0xb, URZ ;  /* 0x0000000b0c0d7899 */ /* 0x000fe400080006ff */
[----:B------:R-:W-:Y:S02]  /*09b0*/  USHF.L.U32 UR12, UR12, 0x1, URZ ;  /* 0x000000010c0c7899 */ /* 0x000fe400080006ff */
[----:B-1----:R-:W-:Y:S01]  /*09c0*/  ULEA UR5, UR5, UR7, 0x18 ;  /* 0x0000000705057291 */ /* 0x002fe2000f8ec0ff */
[----:B------:R-:W1:Y:S11]  /*09d0*/  FENCE.VIEW.ASYNC.S ;  /* 0x00000000000073c6 */ /* 0x000e760000000000 */
[----:B-1----:R2:W1:Y:S01]  /*09e0*/  SYNCS.EXCH.64 URZ, [UR5+0x80], UR10 ;  /* 0x0000800a05ff75b2 */ /* 0x0024620008000100 */
[----:B------:R2:W1:Y:S01]  /*09f0*/  SYNCS.EXCH.64 URZ, [UR5+0x90], UR12 ;  /* 0x0000900c05ff75b2 */ /* 0x0004620008000100 */
[----:B------:R2:W1:Y:S01]  /*0a00*/  SYNCS.EXCH.64 URZ, [UR5+0x88], UR10 ;  /* 0x0000880a05ff75b2 */ /* 0x0004620008000100 */
[----:B------:R2:W1:Y:S02]  /*0a10*/  SYNCS.EXCH.64 URZ, [UR5+0x98], UR12 ;  /* 0x0000980c05ff75b2 */ /* 0x0004640008000100 */
[----:B--2---:R-:W-:Y:S01]  /*0a20*/  NOP ;  /* 0x0000000000007918 */ /* 0x004fe20000000000 */
.L_x_12:
        /* <DEDUP_REMOVED lines=26> */
.L_x_13:
        /* <DEDUP_REMOVED lines=18> */
.L_x_14:
[----:B-1----:R-:W1:Y:S01]  /*0cf0*/  S2UR UR5, SR_CTAID.X ;  /* 0x00000000000579c3 */ /* 0x002e620000002500 */
[----:B------:R-:W-:-:S05]  /*0d00*/  CS2R.32 R63, SR_CgaSize ;  /* 0x00000000003f7805 */ /* 0x000fca0000008a00 */
[----:B------:R-:W-:-:S05]  /*0d10*/  IMAD R63, R63, -0xa0, RZ ;  /* 0xffffff603f3f7824 */ /* 0x000fca00078e02ff */
[----:B------:R-:W-:-:S14]  /*0d20*/  R2UR UR9, R63 ;  /* 0x000000003f0972ca */ /* 0x000fdc00000e0000 */
[----:B------:R-:W2:Y:S01]  /*0d30*/  LDCU UR9, c[0x0][UR9+0x2b0] ;  /* 0x00005600090977ac */ /* 0x000ea20008000800 */
[----:B------:R-:W-:Y:S01]  /*0d40*/  NOP ;  /* 0x0000000000007918 */ /* 0x000fe20000000000 */
[----:B------:R-:W-:-:S05]  /*0d50*/  CS2R.32 R63, SR_CgaSize ;  /* 0x00000000003f7805 */ /* 0x000fca0000008a00 */
[----:B------:R-:W-:-:S05]  /*0d60*/  IMAD R63, R63, -0xa0, RZ ;  /* 0xffffff603f3f7824 */ /* 0x000fca00078e02ff */
[----:B------:R-:W-:-:S14]  /*0d70*/  R2UR UR7, R63 ;  /* 0x000000003f0772ca */ /* 0x000fdc00000e0000 */
[----:B------:R-:W3:Y:S01]  /*0d80*/  LDCU UR7, c[0x0][UR7+0x2b4] ;  /* 0x00005680070777ac */ /* 0x000ee20008000800 */
[----:B------:R-:W4:Y:S08]  /*0d90*/  S2UR UR4, SR_CTAID.Y ;  /* 0x00000000000479c3 */ /* 0x000f300000002600 */
[----:B------:R-:W3:Y:S01]  /*0da0*/  LDC R10, c[0x0][0xb24] ;  /* 0x0002c900ff0a7b82 */ /* 0x000ee20000000800 */
[----:B-1----:R-:W-:-:S02]  /*0db0*/  I2FP.F32.U32 R63, UR5 ;  /* 0x00000005003f7c45 */ /* 0x002fc40008201000 */
[----:B------:R-:W-:-:S05]  /*0dc0*/  CS2R.32 R3, SR_CgaSize ;  /* 0x0000000000037805 */ /* 0x000fca0000008a00 */
[----:B------:R-:W-:-:S06]  /*0dd0*/  IMAD R3, R3, -0xa0, RZ ;  /* 0xffffff6003037824 */ /* 0x000fcc00078e02ff */
[----:B------:R-:W1:Y:S01]  /*0de0*/  LDC R3, c[0x0][R3+0x2a0] ;  /* 0x0000a80003037b82 */ /* 0x000e620000000800 */
[----:B------:R-:W-:Y:S01]  /*0df0*/  MOV R15, UR5 ;  /* 0x00000005000f7c02 */ /* 0x000fe20008000f00 */
[----:B--2---:R-:W-:Y:S01]  /*0e00*/  FMUL R63, R63, UR9 ;  /* 0x000000093f3f7c20 */ /* 0x004fe20008400000 */
[----:B----4-:R-:W-:Y:S02]  /*0e10*/  I2FP.F32.U32 R62, UR4 ;  /* 0x00000004003e7c45 */ /* 0x010fe40008201000 */
[----:B------:R-:W-:-:S05]  /*0e20*/  CS2R.32 R2, SR_CgaSize ;  /* 0x0000000000027805 */ /* 0x000fca0000008a00 */
[----:B------:R-:W-:-:S06]  /*0e30*/  IMAD R2, R2, -0xa0, RZ ;  /* 0xffffff6002027824 */ /* 0x000fcc00078e02ff */
[----:B------:R-:W2:Y:S01]  /*0e40*/  LDC R2, c[0x0][R2+0x2a4] ;  /* 0x0000a90002027b82 */ /* 0x000ea20000000800 */
[----:B------:R-:W-:Y:S01]  /*0e50*/  MOV R14, UR4 ;  /* 0x00000004000e7c02 */ /* 0x000fe20008000f00 */
[----:B------:R-:W4:Y:S01]  /*0e60*/  F2I.U32.TRUNC.NTZ R63, R63 ;  /* 0x0000003f003f7305 */ /* 0x000f22000020f000 */
[----:B---3--:R-:W-:-:S05]  /*0e70*/  FMUL R62, R62, UR7 ;  /* 0x000000073e3e7c20 */ /* 0x008fca0008400000 */
[----:B------:R-:W-:Y:S01]  /*0e80*/  BAR.SYNC.DEFER_BLOCKING 0x0 ;  /* 0x0000000000007b1d */ /* 0x000fe20000010000 */
[----:B------:R-:W-:-:S05]  /*0e90*/  ISETP.GE.AND P0, PT, R10, 0x1, PT ;  /* 0x000000010a00780c */ /* 0x000fca0003f06270 */
[----:B------:R-:W3:Y:S02]  /*0ea0*/  F2I.U32.TRUNC.NTZ R62, R62 ;  /* 0x0000003e003e7305 */ /* 0x000ee4000020f000 */
[----:B------:R-:W2:Y:S01]  /*0eb0*/  S2UR UR36, SR_CTAID.Z ;  /* 0x00000000002479c3 */ /* 0x000ea20000002700 */
[----:B----4-:R-:W-:-:S05]  /*0ec0*/  IADD3 R63, PT, PT, -R63, RZ, RZ ;  /* 0x000000ff3f3f7210 */ /* 0x010fca0007ffe1ff */
[----:B-1----:R-:W-:Y:S01]  /*0ed0*/  IMAD R63, R3, R63, UR5 ;  /* 0x00000005033f7e24 */ /* 0x002fe2000f8e023f */
[----:B---3--:R-:W-:-:S05]  /*0ee0*/  IADD3 R62, PT, PT, -R62, RZ, RZ ;  /* 0x000000ff3e3e7210 */ /* 0x008fca0007ffe1ff */
[----:B--2---:R-:W-:Y:S01]  /*0ef0*/  IMAD R62, R2, R62, UR4 ;  /* 0x00000004023e7e24 */ /* 0x004fe2000f8e023e */
[----:B------:R-:W-:Y:S06]  /*0f00*/  @!P0 BRA `(.L_x_15) ;  /* 0x0000000000b88947 */ /* 0x000fec0003800000 */
[----:B------:R-:W1:Y:S01]  /*0f10*/  LDC.64 R4, c[0x0][0xb18] ;  /* 0x0002c600ff047b82 */ /* 0x000e620000000a00 */
[----:B------:R-:W-:-:S07]  /*0f20*/  ISETP.NE.AND P0, PT, R10, 0x1, PT ;  /* 0x000000010a00780c */ /* 0x000fce0003f05270 */
[----:B------:R-:W2:Y:S08]  /*0f30*/  LDC R9, c[0x0][0xb0c] ;  /* 0x0002c300ff097b82 */ /* 0x000eb00000000800 */
[----:B------:R-:W3:Y:S08]  /*0f40*/  LDC R12, c[0x0][0x370] ;  /* 0x0000dc00ff0c7b82 */ /* 0x000ef00000000800 */
[----:B------:R-:W4:Y:S01]  /*0f50*/  LDC R11, c[0x0][0x374] ;  /* 0x0000dd00ff0b7b82 */ /* 0x000f220000000800 */
[----:B-1----:R-:W-:-:S07]  /*0f60*/  ISETP.NE.AND P1, PT, R4, 0x1, PT ;  /* 0x000000010400780c */ /* 0x002fce0003f25270 */
[----:B------:R-:W3:Y:S01]  /*0f70*/  LDC.64 R6, c[0x0][0xb10] ;  /* 0x0002c400ff067b82 */ /* 0x000ee20000000a00 */
[----:B--2---:R-:W-:-:S07]  /*0f80*/  ISETP.NE.AND P2, PT, R9, 0x1, PT ;  /* 0x000000010900780c */ /* 0x004fce0003f45270 */
[----:B------:R-:W1:Y:S08]  /*0f90*/  LDC R8, c[0x0][0xb20] ;  /* 0x0002c800ff087b82 */ /* 0x000e700000000800 */
[----:B------:R-:W2:Y:S01]  /*0fa0*/  LDC.64 R2, c[0x0][0xb28] ;  /* 0x0002ca00ff027b82 */ /* 0x000ea20000000a00 */
[----:B----4-:R-:W-:-:S04]  /*0fb0*/  IMAD.HI.U32 R13, R11, R5, RZ ;  /* 0x000000050b0d7227 */ /* 0x010fc800078e00ff */
[----:B------:R-:W-:-:S04]  /*0fc0*/  IMAD.HI.U32 R5, R14, R5, RZ ;  /* 0x000000050e057227 */ /* 0x000fc800078e00ff */
[----:B---3--:R-:W-:-:S05]  /*0fd0*/  IMAD.HI.U32 R16, R12, R6, RZ ;  /* 0x000000060c107227 */ /* 0x008fca00078e00ff */
[-C--:B------:R-:W-:Y:S01]  /*0fe0*/  @P2 SHF.R.U32.HI R12, RZ, R7.reuse, R16 ;  /* 0x00000007ff0c2219 */ /* 0x080fe20000011610 */
[----:B------:R-:W-:Y:S01]  /*0ff0*/  IMAD.HI.U32 R16, R15, R6, RZ ;  /* 0x000000060f107227 */ /* 0x000fe200078e00ff */
[-C--:B-1----:R-:W-:Y:S02]  /*1000*/  @P1 SHF.R.U32.HI R11, RZ, R8.reuse, R13 ;  /* 0x00000008ff0b1219 */ /* 0x082fe4000001160d */
[----:B------:R-:W-:Y:S02]  /*1010*/  SHF.R.U32.HI R5, RZ, R8, R5 ;  /* 0x00000008ff057219 */ /* 0x000fe40000011605 */
[----:B------:R-:W-:Y:S02]  /*1020*/  SHF.R.U32.HI R16, RZ, R7, R16 ;  /* 0x00000007ff107219 */ /* 0x000fe40000011610 */
[----:B------:R-:W-:Y:S01]  /*1030*/  SEL R5, R14, R5, !P1 ;  /* 0x000000050e057207 */ /* 0x000fe20004800000 */
[----:B--2---:R-:W-:Y:S01]  /*1040*/  IMAD.HI.U32 R13, R11, R2, RZ ;  /* 0x000000020b0d7227 */ /* 0x004fe200078e00ff */
[----:B------:R-:W-:-:S03]  /*1050*/  SEL R16, R15, R16, !P2 ;  /* 0x000000100f107207 */ /* 0x000fc60005000000 */
[----:B------:R-:W-:Y:S01]  /*1060*/  IMAD.HI.U32 R6, R12, R2, RZ ;  /* 0x000000020c067227 */ /* 0x000fe200078e00ff */
[----:B------:R-:W-:-:S04]  /*1070*/  @P0 SHF.R.U32.HI R11, RZ, R3, R13 ;  /* 0x00000003ff0b0219 */ /* 0x000fc8000001160d */
[----:B------:R-:W-:Y:S01]  /*1080*/  @P0 SHF.R.U32.HI R12, RZ, R3, R6 ;  /* 0x00000003ff0c0219 */ /* 0x000fe20000011606 */
[----:B------:R-:W-:-:S04]  /*1090*/  IMAD R11, R11, R10, RZ ;  /* 0x0000000a0b0b7224 */ /* 0x000fc800078e02ff */
[----:B------:R-:W-:Y:S01]  /*10a0*/  IMAD R6, R12, R10, RZ ;  /* 0x0000000a0c067224 */ /* 0x000fe200078e02ff */
[----:B------:R-:W-:-:S04]  /*10b0*/  ISETP.GE.AND P1, PT, R5, R11, PT ;  /* 0x0000000b0500720c */ /* 0x000fc80003f26270 */
[----:B------:R-:W-:Y:S01]  /*10c0*/  ISETP.GE.OR P1, PT, R16, R6, P1 ;  /* 0x000000061000720c */ /* 0x000fe20000f26670 */
[----:B------:R-:W-:-:S05]  /*10d0*/  IMAD.HI.U32 R6, R5, R2, RZ ;  /* 0x0000000205067227 */ /* 0x000fca00078e00ff */
[----:B------:R-:W-:-:S04]  /*10e0*/  SHF.R.U32.HI R6, RZ, R3, R6 ;  /* 0x00000003ff067219 */ /* 0x000fc80000011606 */
[----:B------:R-:W-:-:S03]  /*10f0*/  SEL R6, R5, R6, !P0 ;  /* 0x0000000605067207 */ /* 0x000fc60004000000 */
[----:B------:R-:W-:Y:S01]  /*1100*/  @!P1 IMAD.HI.U32 R7, R16, R2, RZ ;  /* 0x0000000210079227 */ /* 0x000fe200078e00ff */
[----:B------:R-:W-:-:S04]  /*1110*/  IADD3 R2, PT, PT, -R6, RZ, RZ ;  /* 0x000000ff06027210 */ /* 0x000fc80007ffe1ff */
[----:B------:R-:W-:Y:S01]  /*1120*/  @!P1 SHF.R.U32.HI R3, RZ, R3, R7 ;  /* 0x00000003ff039219 */ /* 0x000fe20000011607 */
[----:B------:R-:W-:Y:S01]  /*1130*/  IMAD R2, R10, R2, R5 ;  /* 0x000000020a027224 */ /* 0x000fe200078e0205 */
[----:B------:R-:W-:Y:S02]  /*1140*/  IADD3 R7, PT, PT, -R5, RZ, RZ ;  /* 0x000000ff05077210 */ /* 0x000fe40007ffe1ff */
[----:B------:R-:W-:-:S03]  /*1150*/  @!P1 SEL R3, R16, R3, !P0 ;  /* 0x0000000310039207 */ /* 0x000fc60004000000 */
[----:B------:R-:W-:Y:S02]  /*1160*/  IMAD R7, R4, R7, R14 ;  /* 0x0000000704077224 */ /* 0x000fe400078e020e */
[--C-:B------:R-:W-:Y:S02]  /*1170*/  @!P1 IMAD.IADD R6, R6, 0x1, -R3.reuse ;  /* 0x0000000106069824 */ /* 0x100fe400078e0a03 */
[----:B------:R-:W-:Y:S01]  /*1180*/  @!P1 IMAD R3, R2, R12, R3 ;  /* 0x0000000c02039224 */ /* 0x000fe200078e0203 */
[----:B------:R-:W-:Y:S01]  /*1190*/  IADD3 R2, PT, PT, -R16, RZ, RZ ;  /* 0x000000ff10027210 */ /* 0x000fe20007ffe1ff */
[----:B------:R-:W-:Y:S02]  /*11a0*/  @!P1 IMAD R5, R6, R10, R16 ;  /* 0x0000000a06059224 */ /* 0x000fe400078e0210 */
[----:B------:R-:W-:Y:S02]  /*11b0*/  @!P1 IMAD.MOV.U32 R16, RZ, RZ, R3 ;  /* 0x000000ffff109224 */ /* 0x000fe400078e0003 */
[----:B------:R-:W-:-:S02]  /*11c0*/  IMAD R2, R9, R2, R15 ;  /* 0x0000000209027224 */ /* 0x000fc400078e020f */
[----:B------:R-:W-:Y:S02]  /*11d0*/  IMAD R14, R5, R4, R7 ;  /* 0x00000004050e7224 */ /* 0x000fe400078e0207 */
[----:B------:R-:W-:Y:S02]  /*11e0*/  IMAD R15, R16, R9, R2 ;  /* 0x00000009100f7224 */ /* 0x000fe400078e0202 */
.L_x_15:
[----:B------:R-:W1:Y:S01]  /*11f0*/  LDCU UR4, c[0x0][0xb30] ;  /* 0x00016600ff0477ac */ /* 0x000e620008000800 */
[----:B------:R-:W2:Y:S08]  /*1200*/  S2UR UR37, SR_CgaCtaId ;  /* 0x00000000002579c3 */ /* 0x000eb00000008800 */
[----:B------:R-:W3:Y:S01]  /*1210*/  LDC R26, c[0x0][0xb24] ;  /* 0x0002c900ff1a7b82 */ /* 0x000ee20000000800 */
[----:B-1----:R-:W-:-:S09]  /*1220*/  UISETP.NE.AND UP1, UPT, UR4, 0x1, UPT ;  /* 0x000000010400788c */ /* 0x002fd2000bf25270 */
[----:B--2---:R-:W-:Y:S05]  /*1230*/  BRA.U UP1, `(.L_x_16) ;  /* 0x0000000101407547 */ /* 0x004fea000b800000 */
[----:B------:R-:W1:Y:S08]  /*1240*/  LDC.64 R4, c[0x0][0xb10] ;  /* 0x0002c400ff047b82 */ /* 0x000e700000000a00 */
[----:B------:R-:W2:Y:S08]  /*1250*/  LDC.64 R2, c[0x0][0xb18] ;  /* 0x0002c600ff027b82 */ /* 0x000eb00000000a00 */
[----:B------:R-:W4:Y:S08]  /*1260*/  LDC R6, c[0x0][0xb20] ;  /* 0x0002c800ff067b82 */ /* 0x000f300000000800 */
[----:B------:R-:W3:Y:S01]  /*1270*/  LDC R7, c[0x0][0xb0c] ;  /* 0x0002c300ff077b82 */ /* 0x000ee20000000800 */
[----:B-1----:R-:W-:-:S05]  /*1280*/  IMAD.HI.U32 R4, R15, R4, RZ ;  /* 0x000000040f047227 */ /* 0x002fca00078e00ff */
[----:B------:R-:W-:Y:S01]  /*1290*/  SHF.R.U32.HI R4, RZ, R5, R4 ;  /* 0x00000005ff047219 */ /* 0x000fe20000011604 */
[----:B--2---:R-:W-:Y:S01]  /*12a0*/  IMAD.HI.U32 R3, R14, R3, RZ ;  /* 0x000000030e037227 */ /* 0x004fe200078e00ff */
[----:B------:R-:W-:-:S04]  /*12b0*/  ISETP.NE.AND P0, PT, R2, 0x1, PT ;  /* 0x000000010200780c */ /* 0x000fc80003f05270 */
[----:B----4-:R-:W-:-:S04]  /*12c0*/  SHF.R.U32.HI R3, RZ, R6, R3 ;  /* 0x00000006ff037219 */ /* 0x010fc80000011603 */
[----:B------:R-:W-:Y:S02]  /*12d0*/  SEL R3, R14, R3, !P0 ;  /* 0x000000030e037207 */ /* 0x000fe40004000000 */
[----:B---3--:R-:W-:-:S04]  /*12e0*/  ISETP.NE.AND P1, PT, R7, 0x1, PT ;  /* 0x000000010700780c */ /* 0x008fc80003f25270 */
[----:B------:R-:W-:-:S05]  /*12f0*/  SEL R4, R15, R4, !P1 ;  /* 0x000000040f047207 */ /* 0x000fca0004800000 */
[----:B------:R-:W-:Y:S02]  /*1300*/  IMAD.IADD R5, R3, 0x1, -R4 ;  /* 0x0000000103057824 */ /* 0x000fe400078e0a04 */
[----:B------:R-:W-:Y:S02]  /*1310*/  IMAD.IADD R3, R4, 0x1, -R3 ;  /* 0x0000000104037824 */ /* 0x000fe400078e0a03 */
[----:B------:R-:W-:Y:S02]  /*1320*/  IMAD R15, R5, R7, R15 ;  /* 0x00000007050f7224 */ /* 0x000fe400078e020f */
[----:B------:R-:W-:-:S07]  /*1330*/  IMAD R14, R3, R2, R14 ;  /* 0x00000002030e7224 */ /* 0x000fce00078e020e */
.L_x_16:
[----:B------:R-:W-:Y:S01]  /*1340*/  BAR.SYNC.DEFER_BLOCKING 0x0 ;  /* 0x0000000000007b1d */ /* 0x000fe20000010000 */
[----:B------:R-:W-:Y:S01]  /*1350*/  UISETP.NE.AND UP1, UPT, UR8, 0x2, UPT ;  /* 0x000000020800788c */ /* 0x000fe2000bf25270 */
[----:B------:R-:W-:Y:S02]  /*1360*/  ISETP.NE.OR P5, PT, R0, 0x2, !P5 ;  /* 0x000000020000780c */ /* 0x000fe40006fa5670 */
[----:B------:R-:W-:-:S06]  /*1370*/  LOP3.LUT R2, R76, 0x1f, RZ, 0xc0, !PT ;  /* 0x0000001f4c027812 */ /* 0x000fcc00078ec0ff */
[----:B------:R-:W-:Y:S05]  /*1380*/  BRA.U UP1, `(.L_x_17) ;  /* 0x0000001101387547 */ /* 0x000fea000b800000 */
[----:B------:R-:W1:Y:S01]  /*1390*/  LDCU UR13, c[0x0][0x38c] ;  /* 0x00007180ff0d77ac */ /* 0x000e620008000800 */
[----:B------:R-:W2:Y:S01]  /*13a0*/  LDC R8, c[0x0][0x370] ;  /* 0x0000dc00ff087b82 */ /* 0x000ea20000000800 */
[----:B------:R-:W-:Y:S01]  /*13b0*/  PLOP3.LUT P1, PT, PT, PT, UP2, 0x80, 0x8 ;  /* 0x000000000008781c */ /* 0x000fe20003f2f028 */
[----:B------:R-:W-:Y:S01]  /*13c0*/  IMAD.MOV.U32 R17, RZ, RZ, 0x1 ;  /* 0x00000001ff117424 */ /* 0x000fe200078e00ff */
[----:B------:R-:W-:Y:S01]  /*13d0*/  ISETP.EQ.OR P4, PT, R2, RZ, P5 ;  /* 0x000000ff0200720c */ /* 0x000fe20002f82670 */
[----:B------:R-:W-:Y:S01]  /*13e0*/  IMAD.MOV.U32 R16, RZ, RZ, RZ ;  /* 0x000000ffff107224 */ /* 0x000fe200078e00ff */
[----:B------:R-:W-:Y:S02]  /*13f0*/  PLOP3.LUT P1, PT, P1, PT, PT, 0x8, 0x80 ;  /* 0x000000000080781c */ /* 0x000fe40000f2e170 */
[----:B------:R-:W-:Y:S01]  /*1400*/  CS2R R12, SRZ ;  /* 0x00000000000c7805 */ /* 0x000fe2000001ff00 */
[----:B------:R-:W-:Y:S01]  /*1410*/  IMAD.MOV.U32 R11, RZ, RZ, 0x1 ;  /* 0x00000001ff0b7424 */ /* 0x000fe200078e00ff */
[----:B------:R-:W4:Y:S01]  /*1420*/  LDC R0, c[0x0][0x374] ;  /* 0x0000dd00ff007b82 */ /* 0x000f220000000800 */
[----:B------:R-:W2:Y:S01]  /*1430*/  LDCU.64 UR22, c[0x0][0x348] ;  /* 0x00006900ff1677ac */ /* 0x000ea20008000a00 */
[----:B------:R-:W-:Y:S01]  /*1440*/  UMOV UR6, URZ ;  /* 0x000000ff00067c82 */ /* 0x000fe20008000000 */
[----:B-1----:R-:W-:-:S04]  /*1450*/  UIADD3 UR5, UPT, UPT, UR13, 0x1f, URZ ;  /* 0x0000001f0d057890 */ /* 0x002fc8000fffe0ff */
[----:B------:R-:W-:-:S04]  /*1460*/  USHF.R.S32.HI UR4, URZ, 0x1f, UR5 ;  /* 0x0000001fff047899 */ /* 0x000fc80008011405 */
[----:B------:R-:W-:-:S04]  /*1470*/  ULEA.HI UR4, UR4, UR5, URZ, 0x5 ;  /* 0x0000000504047291 */ /* 0x000fc8000f8f28ff */
[----:B------:R-:W-:Y:S02]  /*1480*/  USHF.R.S32.HI UR15, URZ, 0x5, UR4 ;  /* 0x00000005ff0f7899 */ /* 0x000fe40008011404 */
[----:B------:R-:W-:Y:S02]  /*1490*/  UIADD3 UR4, UPT, UPT, UR13, -0x1, URZ ;  /* 0xffffffff0d047890 */ /* 0x000fe4000fffe0ff */
[----:B------:R-:W-:Y:S02]  /*14a0*/  UISETP.LT.U32.AND UP0, UPT, UR15, 0x3, UPT ;  /* 0x000000030f00788c */ /* 0x000fe4000bf01070 */
[----:B------:R-:W-:Y:S02]  /*14b0*/  UISETP.GE.U32.AND UP1, UPT, UR4, -0x3f, UPT ;  /* 0xffffffc10400788c */ /* 0x000fe4000bf26070 */
[----:B------:R-:W-:Y:S02]  /*14c0*/  USEL UR14, UR15, 0x3, UP0 ;  /* 0x000000030f0e7887 */ /* 0x000fe40008000000 */
[----:B------:R-:W-:-:S02]  /*14d0*/  UIADD3 UR13, UPT, UPT, UR13, 0x3e, URZ ;  /* 0x0000003e0d0d7890 */ /* 0x000fc4000fffe0ff */
[----:B------:R-:W-:Y:S02]  /*14e0*/  UIADD3 UR5, UPT, UPT, UR14, -0x1, URZ ;  /* 0xffffffff0e057890 */ /* 0x000fe4000fffe0ff */
[----:B------:R-:W-:-:S03]  /*14f0*/  UIADD3 UR7, UPT, UPT, UR15, -UR14, URZ ;  /* 0x8000000e0f077290 */ /* 0x000fc6000fffe0ff */
[----:B------:R-:W-:-:S04]  /*1500*/  @UP1 UIADD3 UR5, UPT, UPT, UR14, URZ, URZ ;  /* 0x000000ff0e051290 */ /* 0x000fc8000fffe0ff */
[----:B--2---:R-:W-:-:S12]  /*1510*/  UIADD3 UR5, UPT, UPT, UR5, 0x1, URZ ;  /* 0x0000000105057890 */ /* 0x004fd8000fffe0ff */
.L_x_35:
[----:B------:R-:W-:Y:S01]  /*1520*/  UISETP.NE.AND UP0, UPT, UR37, URZ, UPT ;  /* 0x000000ff2500728c */ /* 0x000fe2000bf05270 */
[----:B------:R-:W1:Y:S08]  /*1530*/  S2UR UR37, SR_CgaCtaId ;  /* 0x00000000002579c3 */ /* 0x000e700000008800 */
[----:B------:R-:W-:Y:S05]  /*1540*/  BRA.U UP0, `(.L_x_18) ;  /* 0x0000000100347547 */ /* 0x000fea000b800000 */
[----:B------:R-:W2:Y:S01]  /*1550*/  S2R R2, SR_CgaCtaId ;  /* 0x0000000000027919 */ /* 0x000ea20000008800 */
[----:B------:R-:W-:-:S04]  /*1560*/  MOV R3, 0x400 ;  /* 0x0000040000037802 */ /* 0x000fc80000000f00 */
[----:B--2---:R-:W-:Y:S02]  /*1570*/  LEA R2, R2, R3, 0x18 ;  /* 0x0000000302027211 */ /* 0x004fe400078ec0ff */
[----:B------:R-:W-:-:S03]  /*1580*/  SHF.L.U32 R3, R11, 0x1f, RZ ;  /* 0x0000001f0b037819 */ /* 0x000fc600000006ff */
[----:B------:R-:W-:-:S04]  /*1590*/  IMAD R2, R12, 0x8, R2 ;  /* 0x000000080c027824 */ /* 0x000fc800078e0202 */
[----:B------:R-:W2:Y:S02]  /*15a0*/  SYNCS.PHASECHK.TRANS64.TRYWAIT P0, [R2+URZ+0xf0], R3 ;  /* 0x0000f003020075a7 */ /* 0x000ea400080011ff */
[----:B--2---:R-:W-:Y:S05]  /*15b0*/  @!P0 BRA `(.L_x_19) ;  /* 0x00000088001c8947 */ /* 0x004fea0003800000 */
.L_x_166:
[----:B------:R-:W-:Y:S01]  /*15c0*/  VIADD R12, R12, 0x1 ;  /* 0x000000010c0c7836 */ /* 0x000fe20000000000 */
[----:B------:R2:W-:Y:S04]  /*15d0*/  SYNCS.ARRIVE.TRANS64.A1T0 RZ, [R2+URZ+0xe0], RZ ;  /* 0x0000e0ff02ff79a7 */ /* 0x0005e800081000ff */
[----:B------:R-:W-:-:S04]  /*15e0*/  ISETP.NE.AND P0, PT, R12, 0x2, PT ;  /* 0x000000020c00780c */ /* 0x000fc80003f05270 */
[----:B------:R-:W-:Y:S02]  /*15f0*/  SEL R12, R12, RZ, P0 ;  /* 0x000000ff0c0c7207 */ /* 0x000fe40000000000 */
[----:B--2---:R-:W-:-:S04]  /*1600*/  SEL R2, RZ, 0x1, P0 ;  /* 0x00000001ff027807 */ /* 0x004fc80000000000 */
[----:B------:R-:W-:-:S07]  /*1610*/  LOP3.LUT R11, R11, R2, RZ, 0x3c, !PT ;  /* 0x000000020b0b7212 */ /* 0x000fce00078e3cff */
.L_x_18:
[----:B------:R-:W-:Y:S01]  /*1620*/  UMOV UR4, 0x400 ;  /* 0x0000040000047882 */ /* 0x000fe20000000000 */
[----:B------:R-:W-:Y:S01]  /*1630*/  SHF.L.U32 R2, R17, 0x1f, RZ ;  /* 0x0000001f11027819 */ /* 0x000fe200000006ff */
[----:B-1----:R-:W-:Y:S01]  /*1640*/  ULEA UR4, UR37, UR4, 0x18 ;  /* 0x0000000425047291 */ /* 0x002fe2000f8ec0ff */
[----:B------:R-:W-:Y:S01]  /*1650*/  R2UR UR35, R15 ;  /* 0x000000000f2372ca */ /* 0x000fe200000e0000 */
[----:B------:R-:W-:Y:S01]  /*1660*/  UISETP.GE.U32.AND UP0, UPT, UR13, 0x3f, UPT ;  /* 0x0000003f0d00788c */ /* 0x000fe2000bf06070 */
[----:B------:R-:W-:Y:S01]  /*1670*/  R2UR UR11, R14 ;  /* 0x000000000e0b72ca */ /* 0x000fe200000e0000 */
[----:B------:R-:W-:Y:S01]  /*1680*/  ULEA UR8, UR6, UR4, 0x3 ;  /* 0x0000000406087291 */ /* 0x000fe2000f8e18ff */
[----:B------:R-:W-:-:S08]  /*1690*/  UMOV UR24, URZ ;  /* 0x000000ff00187c82 */ /* 0x000fd00008000000 */
[----:B------:R1:W2:Y:S01]  /*16a0*/  SYNCS.PHASECHK.TRANS64.TRYWAIT P0, [UR8+0x18], R2 ;  /* 0x00001802ff0075a7 */ /* 0x0002a20008001108 */
[----:B------:R-:W-:Y:S02]  /*16b0*/  USHF.L.U32 UR35, UR35, 0x6, URZ ;  /* 0x0000000623237899 */ /* 0x000fe400080006ff */
[----:B------:R-:W-:Y:S01]  /*16c0*/  USHF.L.U32 UR11, UR11, 0x8, URZ ;  /* 0x000000080b0b7899 */ /* 0x000fe200080006ff */
[----:B------:R-:W-:Y:S11]  /*16d0*/  BRA.U !UP0, `(.L_x_20) ;  /* 0x0000000108a87547 */ /* 0x000ff6000b800000 */
[----:B------:R-:W-:Y:S01]  /*16e0*/  UMOV UR16, URZ ;  /* 0x000000ff00107c82 */ /* 0x000fe20008000000 */
[----:B------:R-:W-:-:S05]  /*16f0*/  UMOV UR17, UR6 ;  /* 0x0000000600117c82 */ /* 0x000fca0008000000 */
.L_x_25:
[----:B-1----:R-:W-:Y:S01]  /*1700*/  ULEA UR33, UR17, UR4, 0x3 ;  /* 0x0000000411217291 */ /* 0x002fe2000f8e18ff */
[----:B--2---:R-:W-:Y:S01]  /*1710*/  @!P5 MOV R3, 0xa000 ;  /* 0x0000a0000003d802 */ /* 0x004fe20000000f00 */
[----:B--2---:R-:W-:Y:S10]  /*1720*/  @P0 BRA `(.L_x_21) ;  /* 0x00000000000c0947 */ /* 0x004ff40003800000 */
[----:B------:R-:W-:-:S04]  /*1730*/  SHF.L.U32 R4, R17, 0x1f, RZ ;  /* 0x0000001f11047819 */ /* 0x000fc800000006ff */
[----:B------:R-:W2:Y:S02]  /*1740*/  SYNCS.PHASECHK.TRANS64.TRYWAIT P0, [UR33+0x18], R4 ;  /* 0x00001804ff0075a7 */ /* 0x000ea40008001121 */
[----:B--2---:R-:W-:Y:S05]  /*1750*/  @!P0 BRA `(.L_x_22) ;  /* 0x0000008400c88947 */ /* 0x004fea0003800000 */
.L_x_21:
[----:B------:R2:W-:Y:S01]  /*1760*/  @!P5 SYNCS.ARRIVE.TRANS64 RZ, [UR33], R3 ;  /* 0x00000003ffffd9a7 */ /* 0x0005e20008000021 */
[----:B------:R-:W-:Y:S04]  /*1770*/  BSSY.RECONVERGENT B0, `(.L_x_23) ;  /* 0x0000003000007945 */ /* 0x000fe80003800200 */
[----:B------:R-:W-:Y:S05]  /*1780*/  @P4 BRA `(.L_x_24) ;  /* 0x0000000000044947 */ /* 0x000fea0003800000 */
[----:B------:R-:W-:Y:S05]  /*1790*/  BPT.TRAP 0x1 ;  /* 0x000000040000795c */ /* 0x000fea0000300000 */
.L_x_24:
[----:B------:R-:W-:Y:S05]  /*17a0*/  BSYNC.RECONVERGENT B0 ;  /* 0x0000000000007941 */ /* 0x000fea0003800200 */
.L_x_23:
[----:B------:R-:W-:Y:S02]  /*17b0*/  UIADD3 UR6, UPT, UPT, UR17, 0x1, URZ ;  /* 0x0000000111067890 */ /* 0x000fe4000fffe0ff */
[----:B------:R-:W-:Y:S02]  /*17c0*/  ULEA UR32, UR17, UR4, 0xd ;  /* 0x0000000411207291 */ /* 0x000fe4000f8e68ff */
[----:B------:R-:W-:Y:S02]  /*17d0*/  UISETP.NE.AND UP0, UPT, UR6, 0x3, UPT ;  /* 0x000000030600788c */ /* 0x000fe4000bf05270 */
[----:B------:R-:W-:Y:S02]  /*17e0*/  UIADD3 UR26, UP1, UPT, UR22, 0x80, URZ ;  /* 0x00000080161a7890 */ /* 0x000fe4000ff3e0ff */
[----:B------:R-:W-:Y:S02]  /*17f0*/  USEL UR9, URZ, 0x1, UP0 ;  /* 0x00000001ff097887 */ /* 0x000fe40008000000 */
[----:B------:R-:W-:-:S02]  /*1800*/  USEL UR6, UR6, URZ, UP0 ;  /* 0x000000ff06067287 */ /* 0x000fc40008000000 */
[----:B------:R-:W-:Y:S02]  /*1810*/  UIADD3 UR20, UP0, UPT, UR22, 0x180, URZ ;  /* 0x0000018016147890 */ /* 0x000fe4000ff1e0ff */
[----:B------:R-:W-:Y:S01]  /*1820*/  ULEA UR8, UR6, UR4, 0x3 ;  /* 0x0000000406087291 */ /* 0x000fe2000f8e18ff */
[----:B------:R-:W-:Y:S01]  /*1830*/  LOP3.LUT R17, R17, UR9, RZ, 0x3c, !PT ;  /* 0x0000000911117c12 */ /* 0x000fe2000f8e3cff */
[----:B------:R-:W-:Y:S02]  /*1840*/  USHF.L.U32 UR34, UR16, 0x5, URZ ;  /* 0x0000000510227899 */ /* 0x000fe400080006ff */
[----:B------:R-:W-:Y:S01]  /*1850*/  UIADD3.X UR27, UPT, UPT, URZ, UR23, URZ, UP1, !UPT ;  /* 0x00000017ff1b7290 */ /* 0x000fe20008ffe4ff */
[----:B-1----:R-:W-:Y:S01]  /*1860*/  SHF.L.U32 R2, R17, 0x1f, RZ ;  /* 0x0000001f11027819 */ /* 0x002fe200000006ff */
[----:B------:R-:W-:Y:S02]  /*1870*/  UIADD3 UR32, UPT, UPT, UR32, 0x8800, URZ ;  /* 0x0000880020207890 */ /* 0x000fe4000fffe0ff */
[----:B------:R-:W-:Y:S01]  /*1880*/  UIADD3.X UR21, UPT, UPT, URZ, UR23, URZ, UP0, !UPT ;  /* 0x00000017ff157290 */ /* 0x000fe200087fe4ff */
[----:B------:R1:W1:Y:S01]  /*1890*/  SYNCS.PHASECHK.TRANS64.TRYWAIT P0, [UR8+0x18], R2 ;  /* 0x00001802ff0075a7 */ /* 0x0002620008001108 */
[----:B------:R-:W-:Y:S01]  /*18a0*/  ULEA UR8, UR17, UR4, 0xf ;  /* 0x0000000411087291 */ /* 0x000fe2000f8e78ff */
[----:B------:R-:W-:Y:S01]  /*18b0*/  UMOV UR18, 0x0 ;  /* 0x0000000000127882 */ /* 0x000fe20000000000 */
[----:B------:R-:W-:-:S02]  /*18c0*/  UMOV UR19, 0x10000000 ;  /* 0x1000000000137882 */ /* 0x000fc40000000000 */
[----:B------:R-:W-:Y:S01]  /*18d0*/  UIADD3 UR8, UPT, UPT, UR8, 0xe800, URZ ;  /* 0x0000e80008087890 */ /* 0x000fe2000fffe0ff */
[----:B------:R1:W-:Y:S01]  /*18e0*/  UTMALDG.3D [UR32], [UR26], desc[UR18] ;  /* 0x000012201a0075b4 */ /* 0x0003e20008011000 */
[----:B------:R-:W-:Y:S01]  /*18f0*/  UMOV UR12, UR36 ;  /* 0x00000024000c7c82 */ /* 0x000fe20008000000 */
[----:B------:R-:W-:Y:S01]  /*1900*/  UMOV UR9, UR33 ;  /* 0x0000002100097c82 */ /* 0x000fe20008000000 */
[----:B------:R-:W-:Y:S01]  /*1910*/  UMOV UR10, UR34 ;  /* 0x00000022000a7c82 */ /* 0x000fe20008000000 */
[----:B------:R-:W-:Y:S01]  /*1920*/  UIADD3 UR16, UPT, UPT, UR16, 0x1, URZ ;  /* 0x0000000110107890 */ /* 0x000fe2000fffe0ff */
[----:B------:R-:W-:Y:S01]  /*1930*/  UMOV UR24, UR5 ;  /* 0x0000000500187c82 */ /* 0x000fe20008000000 */
[----:B------:R-:W-:Y:S02]  /*1940*/  UMOV UR17, UR6 ;  /* 0x0000000600117c82 */ /* 0x000fe40008000000 */
[----:B------:R1:W-:Y:S01]  /*1950*/  UTMALDG.3D [UR8], [UR20], desc[UR18] ;  /* 0x00001208140075b4 */ /* 0x0003e20008011000 */
[----:B------:R-:W-:-:S09]  /*1960*/  UISETP.NE.AND UP0, UPT, UR16, UR5, UPT ;  /* 0x000000051000728c */ /* 0x000fd2000bf05270 */
[----:B------:R-:W-:Y:S05]  /*1970*/  BRA.U UP0, `(.L_x_25) ;  /* 0xfffffffd00607547 */ /* 0x000fea000b83ffff */
.L_x_20:
[----:B-1----:R-:W-:Y:S01]  /*1980*/  ULEA UR8, UR6, UR4, 0x3 ;  /* 0x0000000406087291 */ /* 0x002fe2000f8e18ff */
[----:B------:R-:W-:Y:S01]  /*1990*/  SHF.L.U32 R2, R17, 0x1f, RZ ;  /* 0x0000001f11027819 */ /* 0x000fe200000006ff */
[----:B------:R-:W-:Y:S01]  /*19a0*/  @!P1 SYNCS.ARRIVE.TRANS64.A1T0 RZ, [UR4+0x78], RZ ;  /* 0x000078ffffff99a7 */ /* 0x000fe20008100004 */
[----:B------:R-:W-:-:S06]  /*19b0*/  UISETP.GT.AND UP0, UPT, UR15, UR14, UPT ;  /* 0x0000000e0f00728c */ /* 0x000fcc000bf04270 */
[----:B--2---:R1:W2:Y:S03]  /*19c0*/  SYNCS.PHASECHK.TRANS64.TRYWAIT P0, [UR8+0x18], R2 ;  /* 0x00001802ff0075a7 */ /* 0x0042a60008001108 */
[----:B------:R-:W-:Y:S05]  /*19d0*/  BRA.U !UP0, `(.L_x_26) ;  /* 0x0000000108ac7547 */ /* 0x000fea000b800000 */
[----:B------:R-:W-:Y:S01]  /*19e0*/  UIADD3 UR21, UPT, UPT, UR7, UR24, URZ ;  /* 0x0000001807157290 */ /* 0x000fe2000fffe0ff */
[----:B------:R-:W-:-:S11]  /*19f0*/  UMOV UR25, UR6 ;  /* 0x0000000600197c82 */ /* 0x000fd60008000000 */
.L_x_31:
[----:B-1----:R-:W-:Y:S01]  /*1a00*/  ULEA UR17, UR25, UR4, 0x3 ;  /* 0x0000000419117291 */ /* 0x002fe2000f8e18ff */
[----:B--2---:R-:W-:Y:S01]  /*1a10*/  @!P5 MOV R3, 0xa000 ;  /* 0x0000a0000003d802 */ /* 0x004fe20000000f00 */
[----:B--2---:R-:W-:Y:S10]  /*1a20*/  @P0 BRA `(.L_x_27) ;  /* 0x00000000000c0947 */ /* 0x004ff40003800000 */
[----:B------:R-:W-:-:S04]  /*1a30*/  SHF.L.U32 R4, R17, 0x1f, RZ ;  /* 0x0000001f11047819 */ /* 0x000fc800000006ff */
[----:B------:R-:W2:Y:S02]  /*1a40*/  SYNCS.PHASECHK.TRANS64.TRYWAIT P0, [UR17+0x18], R4 ;  /* 0x00001804ff0075a7 */ /* 0x000ea40008001111 */
[----:B--2---:R-:W-:Y:S05]  /*1a50*/  @!P0 BRA `(.L_x_28) ;  /* 0x0000008400208947 */ /* 0x004fea0003800000 */
.L_x_27:
[----:B------:R2:W-:Y:S01]  /*1a60*/  @!P5 SYNCS.ARRIVE.TRANS64 RZ, [UR17], R3 ;  /* 0x00000003ffffd9a7 */ /* 0x0005e20008000011 */
[----:B------:R-:W-:Y:S04]  /*1a70*/  BSSY.RECONVERGENT B0, `(.L_x_29) ;  /* 0x0000003000007945 */ /* 0x000fe80003800200 */
[----:B------:R-:W-:Y:S05]  /*1a80*/  @P4 BRA `(.L_x_30) ;  /* 0x0000000000044947 */ /* 0x000fea0003800000 */
[----:B------:R-:W-:Y:S05]  /*1a90*/  BPT.TRAP 0x1 ;  /* 0x000000040000795c */ /* 0x000fea0000300000 */
.L_x_30:
[----:B------:R-:W-:Y:S05]  /*1aa0*/  BSYNC.RECONVERGENT B0 ;  /* 0x0000000000007941 */ /* 0x000fea0003800200 */
.L_x_29:
        /* <DEDUP_REMOVED lines=10> */
[----:B------:R-:W-:Y:S01]  /*1b50*/  UIADD3 UR16, UPT, UPT, UR16, 0x8800, URZ ;  /* 0x0000880010107890 */ /* 0x000fe2000fffe0ff */
[----:B-1----:R-:W-:Y:S01]  /*1b60*/  SHF.L.U32 R2, R17, 0x1f, RZ ;  /* 0x0000001f11027819 */ /* 0x002fe200000006ff */
[----:B------:R-:W-:Y:S02]  /*1b70*/  UIADD3.X UR31, UPT, UPT, URZ, UR23, URZ, UP1, !UPT ;  /* 0x00000017ff1f7290 */ /* 0x000fe40008ffe4ff */
[----:B------:R-:W-:Y:S01]  /*1b80*/  UIADD3.X UR29, UPT, UPT, URZ, UR23, URZ, UP0, !UPT ;  /* 0x00000017ff1d7290 */ /* 0x000fe200087fe4ff */
[----:B------:R1:W1:Y:S01]  /*1b90*/  SYNCS.PHASECHK.TRANS64.TRYWAIT P0, [UR8+0x18], R2 ;  /* 0x00001802ff0075a7 */ /* 0x0002620008001108 */
[----:B------:R-:W-:Y:S01]  /*1ba0*/  ULEA UR8, UR25, UR4, 0xf ;  /* 0x0000000419087291 */ /* 0x000fe2000f8e78ff */
[----:B------:R-:W-:Y:S01]  /*1bb0*/  UMOV UR26, 0x0 ;  /* 0x00000000001a7882 */ /* 0x000fe20000000000 */
[----:B------:R-:W-:-:S02]  /*1bc0*/  UMOV UR27, 0x10000000 ;  /* 0x10000000001b7882 */ /* 0x000fc40000000000 */
[----:B------:R-:W-:Y:S01]  /*1bd0*/  UIADD3 UR8, UPT, UPT, UR8, 0xe800, URZ ;  /* 0x0000e80008087890 */ /* 0x000fe2000fffe0ff */
[----:B------:R-:W-:Y:S01]  /*1be0*/  UMOV UR19, UR35 ;  /* 0x0000002300137c82 */ /* 0x000fe20008000000 */
[----:B------:R-:W-:Y:S01]  /*1bf0*/  UMOV UR20, UR36 ;  /* 0x0000002400147c82 */ /* 0x000fe20008000000 */
[----:B------:R-:W-:Y:S01]  /*1c00*/  UMOV UR12, UR36 ;  /* 0x00000024000c7c82 */ /* 0x000fe20008000000 */
[----:B------:R-:W-:Y:S01]  /*1c10*/  UMOV UR9, UR17 ;  /* 0x0000001100097c82 */ /* 0x000fe20008000000 */
[----:B------:R-:W-:Y:S01]  /*1c20*/  UMOV UR10, UR18 ;  /* 0x00000012000a7c82 */ /* 0x000fe20008000000 */
[----:B------:R1:W-:Y:S01]  /*1c30*/  UTMALDG.3D [UR16], [UR30], desc[UR26] ;  /* 0x00001a101e0075b4 */ /* 0x0003e20008011000 */
[----:B------:R-:W-:Y:S01]  /*1c40*/  UIADD3 UR24, UPT, UPT, UR24, 0x1, URZ ;  /* 0x0000000118187890 */ /* 0x000fe2000fffe0ff */
[----:B------:R-:W-:-:S03]  /*1c50*/  UMOV UR25, UR6 ;  /* 0x0000000600197c82 */ /* 0x000fc60008000000 */
[----:B------:R-:W-:Y:S01]  /*1c60*/  UISETP.NE.AND UP0, UPT, UR24, UR21, UPT ;  /* 0x000000151800728c */ /* 0x000fe2000bf05270 */
[----:B------:R1:W-:Y:S08]  /*1c70*/  UTMALDG.3D [UR8], [UR28], desc[UR26] ;  /* 0x00001a081c0075b4 */ /* 0x0003f00008011000 */
[----:B------:R-:W-:Y:S05]  /*1c80*/  BRA.U UP0, `(.L_x_31) ;  /* 0xfffffffd005c7547 */ /* 0x000fea000b83ffff */
.L_x_26:
[C---:B-1----:R-:W-:Y:S01]  /*1c90*/  LEA R2, R16.reuse, UR4, 0x3 ;  /* 0x0000000410027c11 */ /* 0x042fe2000f8e18ff */
[----:B------:R-:W-:Y:S01]  /*1ca0*/  NOP ;  /* 0x0000000000007918 */ /* 0x000fe20000000000 */
[----:B--2---:R-:W-:Y:S02]  /*1cb0*/  SHF.L.U32 R3, R13, 0x1f, RZ ;  /* 0x0000001f0d037819 */ /* 0x004fe400000006ff */
[----:B------:R-:W-:Y:S02]  /*1cc0*/  LEA R4, R16, UR4, 0x4 ;  /* 0x0000000410047c11 */ /* 0x000fe4000f8e20ff */
[----:B------:R-:W1:Y:S02]  /*1cd0*/  SYNCS.PHASECHK.TRANS64.TRYWAIT P0, [R2+URZ+0x80], R3 ;  /* 0x00008003020075a7 */ /* 0x000e6400080011ff */
[----:B-1----:R-:W-:Y:S05]  /*1ce0*/  @!P0 BRA `(.L_x_32) ;  /* 0x0000008000948947 */ /* 0x002fea0003800000 */
.L_x_169:
[----:B------:R-:W2:Y:S01]  /*1cf0*/  LDS.128 R4, [R4+0x110] ;  /* 0x0001100004047984 */ /* 0x000ea20000000c00 */
[----:B---3--:R-:W-:Y:S01]  /*1d00*/  ISETP.GE.AND P0, PT, R26, 0x1, PT ;  /* 0x000000011a00780c */ /* 0x008fe20003f06270 */
[----:B-1----:R-:W-:Y:S01]  /*1d10*/  VIADD R2, R2, 0x90 ;  /* 0x0000009002027836 */ /* 0x002fe20000000000 */
[----:B------:R-:W-:Y:S01]  /*1d20*/  @!PT LDS RZ, [RZ] ;  /* 0x00000000fffff984 */ /* 0x000fe20000000800 */
[----:B------:R-:W-:Y:S01]  /*1d30*/  @!PT LDS RZ, [RZ] ;  /* 0x00000000fffff984 */ /* 0x000fe20000000800 */
[----:B------:R-:W-:Y:S01]  /*1d40*/  @!PT LDS RZ, [RZ] ;  /* 0x00000000fffff984 */ /* 0x000fe20000000800 */
[----:B------:R-:W-:Y:S01]  /*1d50*/  @!PT LDS RZ, [RZ] ;  /* 0x00000000fffff984 */ /* 0x000fe20000000800 */
[----:B------:R1:W-:Y:S06]  /*1d60*/  MEMBAR.ALL.CTA ;  /* 0x0000000000007992 */ /* 0x0003ec0000008000 */
[----:B-1----:R-:W1:Y:S01]  /*1d70*/  FENCE.VIEW.ASYNC.S ;  /* 0x00000000000073c6 */ /* 0x002e620000000000 */
[----:B------:R-:W-:-:S04]  /*1d80*/  PRMT R2, RZ, 0x654, R2 ;  /* 0x00000654ff027816 */ /* 0x000fc80000000002 */
[----:B-1----:R1:W-:Y:S01]  /*1d90*/  SYNCS.ARRIVE.TRANS64.RED.A1T0 RZ, [R2+URZ], RZ ;  /* 0x000000ff02ff79a7 */ /* 0x0023e200081004ff */
[----:B--2---:R-:W-:-:S13]  /*1da0*/  LOP3.LUT P2, RZ, R6, 0x1, RZ, 0xc0, !PT ;  /* 0x0000000106ff7812 */ /* 0x004fda000784c0ff */
[----:B------:R-:W-:Y:S01]  /*1db0*/  @P2 SHF.R.U32.HI R3, RZ, 0x10, R5 ;  /* 0x00000010ff032819 */ /* 0x000fe20000011605 */
[----:B------:R-:W-:Y:S01]  /*1dc0*/  VOTEU.ANY UP0, P2 ;  /* 0x0000000000ff7886 */ /* 0x000fe20001000100 */
[----:B------:R-:W-:Y:S02]  /*1dd0*/  @P2 MOV R10, R4 ;  /* 0x00000004000a2202 */ /* 0x000fe40000000f00 */
[----:B------:R-:W-:Y:S02]  /*1de0*/  @P2 R2UR.BROADCAST UR8, R3 ;  /* 0x00000000030822ca */ /* 0x000fe400008e0000 */
[----:B------:R-:W-:-:S11]  /*1df0*/  @P2 LOP3.LUT R9, R5, 0xffff, RZ, 0xc0, !PT ;  /* 0x0000ffff05092812 */ /* 0x000fd600078ec0ff */
[----:B------:R-:W-:Y:S01]  /*1e00*/  @UP0 UMOV UR36, UR8 ;  /* 0x0000000800240c82 */ /* 0x000fe20008000000 */
[----:B-1----:R-:W-:Y:S05]  /*1e10*/  @!P0 BRA `(.L_x_33) ;  /* 0x0000000000b88947 */ /* 0x002fea0003800000 */
[----:B------:R-:W4:Y:S01]  /*1e20*/  LDC.64 R4, c[0x0][0xb18] ;  /* 0x0002c600ff047b82 */ /* 0x000f220000000a00 */
[----:B------:R-:W-:-:S07]  /*1e30*/  ISETP.NE.AND P3, PT, R26, 0x1, PT ;  /* 0x000000011a00780c */ /* 0x000fce0003f65270 */
[----:B------:R-:W1:Y:S08]  /*1e40*/  LDC.64 R6, c[0x0][0xb10] ;  /* 0x0002c400ff067b82 */ /* 0x000e700000000a00 */
[----:B------:R-:W2:Y:S08]  /*1e50*/  LDC R14, c[0x0][0xb20] ;  /* 0x0002c800ff0e7b82 */ /* 0x000eb00000000800 */
[----:B------:R-:W3:Y:S01]  /*1e60*/  LDC R15, c[0x0][0xb0c] ;  /* 0x0002c300ff0f7b82 */ /* 0x000ee20000000800 */
[----:B----4-:R-:W-:Y:S01]  /*1e70*/  IMAD.HI.U32 R19, R0, R5, RZ ;  /* 0x0000000500137227 */ /* 0x010fe200078e00ff */
[----:B------:R-:W-:-:S03]  /*1e80*/  ISETP.NE.AND P0, PT, R4, 0x1, PT ;  /* 0x000000010400780c */ /* 0x000fc60003f05270 */
[----:B------:R-:W-:-:S03]  /*1e90*/  IMAD.HI.U32 R5, R9, R5, RZ ;  /* 0x0000000509057227 */ /* 0x000fc600078e00ff */
[----:B------:R-:W4:Y:S01]  /*1ea0*/  LDC.64 R2, c[0x0][0xb28] ;  /* 0x0002ca00ff027b82 */ /* 0x000f220000000a00 */
[----:B-1----:R-:W-:-:S04]  /*1eb0*/  IMAD.HI.U32 R20, R8, R6, RZ ;  /* 0x0000000608147227 */ /* 0x002fc800078e00ff */
[----:B------:R-:W-:Y:S01]  /*1ec0*/  IMAD.HI.U32 R21, R10, R6, RZ ;  /* 0x000000060a157227 */ /* 0x000fe200078e00ff */
[----:B------:R-:W-:Y:S02]  /*1ed0*/  SHF.R.U32.HI R20, RZ, R7, R20 ;  /* 0x00000007ff147219 */ /* 0x000fe40000011614 */
[-C--:B--2---:R-:W-:Y:S02]  /*1ee0*/  SHF.R.U32.HI R19, RZ, R14.reuse, R19 ;  /* 0x0000000eff137219 */ /* 0x084fe40000011613 */
[----:B------:R-:W-:Y:S02]  /*1ef0*/  SHF.R.U32.HI R5, RZ, R14, R5 ;  /* 0x0000000eff057219 */ /* 0x000fe40000011605 */
[----:B------:R-:W-:Y:S02]  /*1f00*/  SEL R19, R0, R19, !P0 ;  /* 0x0000001300137207 */ /* 0x000fe40004000000 */
[----:B------:R-:W-:Y:S02]  /*1f10*/  SHF.R.U32.HI R21, RZ, R7, R21 ;  /* 0x00000007ff157219 */ /* 0x000fe40000011615 */
[----:B---3--:R-:W-:-:S02]  /*1f20*/  ISETP.NE.AND P1, PT, R15, 0x1, PT ;  /* 0x000000010f00780c */ /* 0x008fc40003f25270 */
[----:B------:R-:W-:Y:S02]  /*1f30*/  SEL R5, R9, R5, !P0 ;  /* 0x0000000509057207 */ /* 0x000fe40004000000 */
[----:B------:R-:W-:Y:S02]  /*1f40*/  SEL R20, R8, R20, !P1 ;  /* 0x0000001408147207 */ /* 0x000fe40004800000 */
[----:B------:R-:W-:Y:S01]  /*1f50*/  SEL R21, R10, R21, !P1 ;  /* 0x000000150a157207 */ /* 0x000fe20004800000 */
[----:B----4-:R-:W-:-:S04]  /*1f60*/  IMAD.HI.U32 R18, R19, R2, RZ ;  /* 0x0000000213127227 */ /* 0x010fc800078e00ff */
        /* <DEDUP_REMOVED lines=10> */
[----:B------:R-:W-:-:S04]  /*2010*/  @!P0 IMAD.HI.U32 R7, R21, R2, RZ ;  /* 0x0000000215078227 */ /* 0x000fc800078e00ff */
[----:B------:R-:W-:Y:S01]  /*2020*/  IMAD.MOV R2, RZ, RZ, -R6 ;  /* 0x000000ffff027224 */ /* 0x000fe200078e0a06 */
[----:B------:R-:W-:Y:S02]  /*2030*/  @!P0 SHF.R.U32.HI R3, RZ, R3, R7 ;  /* 0x00000003ff038219 */ /* 0x000fe40000011607 */
[----:B------:R-:W-:Y:S01]  /*2040*/  IADD3 R7, PT, PT, -R5, RZ, RZ ;  /* 0x000000ff05077210 */ /* 0x000fe20007ffe1ff */
[----:B------:R-:W-:Y:S01]  /*2050*/  IMAD R2, R26, R2, R5 ;  /* 0x000000021a027224 */ /* 0x000fe200078e0205 */
        /* <DEDUP_REMOVED lines=10> */
.L_x_33:
[----:B------:R-:W1:Y:S02]  /*2100*/  LDCU UR8, c[0x0][0xb30] ;  /* 0x00016600ff0877ac */ /* 0x000e640008000800 */
[----:B-1----:R-:W-:-:S09]  /*2110*/  UISETP.NE.AND UP0, UPT, UR8, 0x1, UPT ;  /* 0x000000010800788c */ /* 0x002fd2000bf05270 */
[----:B------:R-:W-:Y:S05]  /*2120*/  BRA.U UP0, `(.L_x_34) ;  /* 0x0000000100407547 */ /* 0x000fea000b800000 */
[----:B------:R-:W1:Y:S08]  /*2130*/  LDC.64 R4, c[0x0][0xb10] ;  /* 0x0002c400ff047b82 */ /* 0x000e700000000a00 */
[----:B------:R-:W2:Y:S08]  /*2140*/  LDC.64 R2, c[0x0][0xb18] ;  /* 0x0002c600ff027b82 */ /* 0x000eb00000000a00 */
[----:B------:R-:W3:Y:S08]  /*2150*/  LDC R6, c[0x0][0xb20] ;  /* 0x0002c800ff067b82 */ /* 0x000ef00000000800 */
[----:B------:R-:W4:Y:S01]  /*2160*/  LDC R7, c[0x0][0xb0c] ;  /* 0x0002c300ff077b82 */ /* 0x000f220000000800 */
[----:B-1----:R-:W-:-:S05]  /*2170*/  IMAD.HI.U32 R4, R10, R4, RZ ;  /* 0x000000040a047227 */ /* 0x002fca00078e00ff */
[----:B------:R-:W-:Y:S01]  /*2180*/  SHF.R.U32.HI R4, RZ, R5, R4 ;  /* 0x00000005ff047219 */ /* 0x000fe20000011604 */
[----:B--2---:R-:W-:Y:S01]  /*2190*/  IMAD.HI.U32 R3, R9, R3, RZ ;  /* 0x0000000309037227 */ /* 0x004fe200078e00ff */
[----:B------:R-:W-:-:S04]  /*21a0*/  ISETP.NE.AND P0, PT, R2, 0x1, PT ;  /* 0x000000010200780c */ /* 0x000fc80003f05270 */
[----:B---3--:R-:W-:-:S04]  /*21b0*/  SHF.R.U32.HI R3, RZ, R6, R3 ;  /* 0x00000006ff037219 */ /* 0x008fc80000011603 */
[----:B------:R-:W-:Y:S02]  /*21c0*/  SEL R3, R9, R3, !P0 ;  /* 0x0000000309037207 */ /* 0x000fe40004000000 */
[----:B----4-:R-:W-:-:S04]  /*21d0*/  ISETP.NE.AND P1, PT, R7, 0x1, PT ;  /* 0x000000010700780c */ /* 0x010fc80003f25270 */
[----:B------:R-:W-:-:S05]  /*21e0*/  SEL R4, R10, R4, !P1 ;  /* 0x000000040a047207 */ /* 0x000fca0004800000 */
[----:B------:R-:W-:Y:S02]  /*21f0*/  IMAD.IADD R5, R3, 0x1, -R4 ;  /* 0x0000000103057824 */ /* 0x000fe400078e0a04 */
[----:B------:R-:W-:Y:S02]  /*2200*/  IMAD.IADD R3, R4, 0x1, -R3 ;  /* 0x0000000104037824 */ /* 0x000fe400078e0a03 */
[----:B------:R-:W-:Y:S02]  /*2210*/  IMAD R10, R5, R7, R10 ;  /* 0x00000007050a7224 */ /* 0x000fe400078e020a */
[----:B------:R-:W-:-:S07]  /*2220*/  IMAD R9, R3, R2, R9 ;  /* 0x0000000203097224 */ /* 0x000fce00078e0209 */
.L_x_34:
[----:B------:R-:W-:Y:S01]  /*2230*/  VIADD R16, R16, 0x1 ;  /* 0x0000000110107836 */ /* 0x000fe20000000000 */
[----:B------:R-:W-:Y:S01]  /*2240*/  PLOP3.LUT P1, PT, PT, PT, PT, 0x80, 0x8 ;  /* 0x000000000008781c */ /* 0x000fe20003f2f070 */
[----:B------:R-:W-:Y:S02]  /*2250*/  IMAD.IADD R15, R10, 0x1, R63 ;  /* 0x000000010a0f7824 */ /* 0x000fe400078e023f */
[----:B------:R-:W-:Y:S01]  /*2260*/  IMAD.IADD R14, R9, 0x1, R62 ;  /* 0x00000001090e7824 */ /* 0x000fe200078e023e */
[----:B------:R-:W-:-:S04]  /*2270*/  ISETP.NE.AND P0, PT, R16, 0x2, PT ;  /* 0x000000021000780c */ /* 0x000fc80003f05270 */
[----:B------:R-:W-:Y:S02]  /*2280*/  SEL R2, RZ, 0x1, P0 ;  /* 0x00000001ff027807 */ /* 0x000fe40000000000 */
[----:B------:R-:W-:Y:S02]  /*2290*/  SEL R16, R16, RZ, P0 ;  /* 0x000000ff10107207 */ /* 0x000fe40000000000 */
[----:B------:R-:W-:Y:S01]  /*22a0*/  LOP3.LUT R13, R13, R2, RZ, 0x3c, !PT ;  /* 0x000000020d0d7212 */ /* 0x000fe200078e3cff */
[----:B------:R-:W-:Y:S06]  /*22b0*/  @P2 BRA `(.L_x_35) ;  /* 0xfffffff000982947 */ /* 0x000fec000383ffff */
[----:B------:R-:W-:Y:S01]  /*22c0*/  UIADD3 UR4, UPT, UPT, UR4, 0x18, URZ ;  /* 0x0000001804047890 */ /* 0x000fe2000fffe0ff */
[----:B------:R-:W-:-:S03]  /*22d0*/  SHF.L.U32 R2, R17, 0x1f, RZ ;  /* 0x0000001f11027819 */ /* 0x000fc600000006ff */
[----:B------:R-:W-:-:S09]  /*22e0*/  ULEA UR5, UR6, UR4, 0x3 ;  /* 0x0000000406057291 */ /* 0x000fd2000f8e18ff */
[----:B------:R-:W1:Y:S02]  /*22f0*/  SYNCS.PHASECHK.TRANS64.TRYWAIT P0, [UR5], R2 ;  /* 0x00000002ff0075a7 */ /* 0x000e640008001105 */
[----:B-1----:R-:W-:Y:S05]  /*2300*/  @!P0 BRA `(.L_x_36) ;  /* 0x0000007c00208947 */ /* 0x002fea0003800000 */
.L_x_171:
[----:B------:R-:W-:-:S04]  /*2310*/  UIADD3 UR6, UPT, UPT, UR6, 0x1, URZ ;  /* 0x0000000106067890 */ /* 0x000fc8000fffe0ff */
[----:B------:R-:W-:-:S04]  /*2320*/  UISETP.NE.AND UP0, UPT, UR6, 0x3, UPT ;  /* 0x000000030600788c */ /* 0x000fc8000bf05270 */
[----:B------:R-:W-:Y:S02]  /*2330*/  USEL UR7, URZ, 0x1, UP0 ;  /* 0x00000001ff077887 */ /* 0x000fe40008000000 */
[----:B------:R-:W-:-:S04]  /*2340*/  USEL UR6, UR6, URZ, UP0 ;  /* 0x000000ff06067287 */ /* 0x000fc80008000000 */
[----:B------:R-:W-:Y:S01]  /*2350*/  ULEA UR5, UR6, UR4, 0x3 ;  /* 0x0000000406057291 */ /* 0x000fe2000f8e18ff */
[----:B------:R-:W-:-:S04]  /*2360*/  LOP3.LUT R17, R17, UR7, RZ, 0x3c, !PT ;  /* 0x0000000711117c12 */ /* 0x000fc8000f8e3cff */
[----:B-1----:R-:W-:-:S04]  /*2370*/  SHF.L.U32 R2, R17, 0x1f, RZ ;  /* 0x0000001f11027819 */ /* 0x002fc800000006ff */
[----:B------:R-:W1:Y:S02]  /*2380*/  SYNCS.PHASECHK.TRANS64.TRYWAIT P0, [UR5], R2 ;  /* 0x00000002ff0075a7 */ /* 0x000e640008001105 */
[----:B-1----:R-:W-:Y:S05]  /*2390*/  @!P0 BRA `(.L_x_37) ;  /* 0x0000007c00148947 */ /* 0x002fea0003800000 */
.L_x_173:
[----:B------:R-:W-:-:S04]  /*23a0*/  UIADD3 UR6, UPT, UPT, UR6, 0x1, URZ ;  /* 0x0000000106067890 */ /* 0x000fc8000fffe0ff */
[----:B------:R-:W-:-:S04]  /*23b0*/  UISETP.NE.AND UP0, UPT, UR6, 0x3, UPT ;  /* 0x000000030600788c */ /* 0x000fc8000bf05270 */
[----:B------:R-:W-:Y:S02]  /*23c0*/  USEL UR5, URZ, 0x1, UP0 ;  /* 0x00000001ff057887 */ /* 0x000fe40008000000 */
[----:B------:R-:W-:-:S04]  /*23d0*/  USEL UR6, UR6, URZ, UP0 ;  /* 0x000000ff06067287 */ /* 0x000fc80008000000 */
[----:B------:R-:W-:Y:S01]  /*23e0*/  ULEA UR6, UR6, UR4, 0x3 ;  /* 0x0000000406067291 */ /* 0x000fe2000f8e18ff */
[----:B-1----:R-:W-:-:S04]  /*23f0*/  LOP3.LUT R2, R17, UR5, RZ, 0x3c, !PT ;  /* 0x0000000511027c12 */ /* 0x002fc8000f8e3cff */
[----:B------:R-:W-:Y:S01]  /*2400*/  SHF.L.U32 R2, R2, 0x1f, RZ ;  /* 0x0000001f02027819 */ /* 0x000fe200000006ff */
[----:B----4-:R-:W-:-:S07]  /*2410*/  IMAD.U32 R0, RZ, RZ, UR6 ;  /* 0x00000006ff007e24 */ /* 0x010fce000f8e00ff */
.L_x_38:
[----:B-1----:R1:W2:Y:S02]  /*2420*/  SYNCS.PHASECHK.TRANS64.TRYWAIT P0, [R0+URZ], R2 ;  /* 0x00000002000075a7 */ /* 0x0022a400080011ff */
[----:B--2---:R-:W-:Y:S05]  /*2430*/  @!P0 NANOSLEEP.SYNCS 0x989680 ;  /* 0x009896800000895d */ /* 0x004fea0003900000 */
[----:B------:R-:W2:Y:S02]  /*2440*/  @!P0 SYNCS.PHASECHK.TRANS64 P0, [R0+URZ], R2 ;  /* 0x00000002000085a7 */ /* 0x000ea400080010ff */
[----:B--2---:R-:W-:Y:S05]  /*2450*/  @P0 EXIT ;  /* 0x000000000000094d */ /* 0x004fea0003800000 */
[----:B------:R-:W-:Y:S05]  /*2460*/  BRA `(.L_x_38) ;  /* 0xfffffffc00ec7947 */ /* 0x000fea000383ffff */
.L_x_17:
[----:B------:R-:W-:-:S04]  /*2470*/  UISETP.NE.AND UP1, UPT, UR37, URZ, UPT ;  /* 0x000000ff2500728c */ /* 0x000fc8000bf25270 */
[----:B------:R-:W-:-:S09]  /*2480*/  UISETP.NE.OR UP1, UPT, UR8, 0x1, UP1 ;  /* 0x000000010800788c */ /* 0x000fd20008f25670 */
[----:B------:R-:W-:Y:S05]  /*2490*/  BRA.U UP1, `(.L_x_39) ;  /* 0x0000000501487547 */ /* 0x000fea000b800000 */
[----:B------:R-:W-:Y:S01]  /*24a0*/  ISETP.NE.AND P2, PT, R2, RZ, PT ;  /* 0x000000ff0200720c */ /* 0x000fe20003f45270 */
[----:B------:R-:W-:Y:S01]  /*24b0*/  IMAD.MOV.U32 R12, RZ, RZ, 0x1 ;  /* 0x00000001ff0c7424 */ /* 0x000fe200078e00ff */
[----:B------:R-:W-:Y:S02]  /*24c0*/  CS2R R10, SRZ ;  /* 0x00000000000a7805 */ /* 0x000fe4000001ff00 */
[----:B------:R-:W-:Y:S01]  /*24d0*/  CS2R R8, SRZ ;  /* 0x0000000000087805 */ /* 0x000fe2000001ff00 */
[----:B------:R-:W-:Y:S01]  /*24e0*/  UMOV UR4, 0x400 ;  /* 0x0000040000047882 */ /* 0x000fe20000000000 */
[----:B------:R-:W-:Y:S01]  /*24f0*/  UMOV UR6, URZ ;  /* 0x000000ff00067c82 */ /* 0x000fe20008000000 */
[----:B------:R-:W-:-:S12]  /*2500*/  ULEA UR37, UR37, UR4, 0x18 ;  /* 0x0000000425257291 */ /* 0x000fd8000f8ec0ff */
.L_x_43:
[----:B------:R-:W-:Y:S02]  /*2510*/  LEA R0, R8, UR37, 0x3 ;  /* 0x0000002508007c11 */ /* 0x000fe4000f8e18ff */
[----:B------:R-:W-:-:S03]  /*2520*/  SHF.L.U32 R4, R9, 0x1f, RZ ;  /* 0x0000001f09047819 */ /* 0x000fc600000006ff */
[----:B------:R-:W-:Y:S01]  /*2530*/  VIADD R5, R0, 0xf0 ;  /* 0x000000f000057836 */ /* 0x000fe20000000000 */
[----:B------:R-:W1:Y:S02]  /*2540*/  SYNCS.PHASECHK.TRANS64.TRYWAIT P0, [R0+URZ+0xe0], R4 ;  /* 0x0000e004000075a7 */ /* 0x000e6400080011ff */
[----:B-1----:R-:W-:Y:S05]  /*2550*/  @!P0 BRA `(.L_x_40) ;  /* 0x0000007800bc8947 */ /* 0x002fea0003800000 */
.L_x_174:
[----:B------:R-:W-:Y:S01]  /*2560*/  ULEA UR5, UR6, UR37, 0x3 ;  /* 0x0000002506057291 */ /* 0x000fe2000f8e18ff */
[----:B-1----:R-:W-:Y:S01]  /*2570*/  PRMT R0, RZ, 0x654, R5 ;  /* 0x00000654ff007816 */ /* 0x002fe20000000005 */
[----:B------:R-:W-:Y:S01]  /*2580*/  @!P2 IMAD.MOV.U32 R4, RZ, RZ, 0x10 ;  /* 0x00000010ff04a424 */ /* 0x000fe200078e00ff */
[----:B------:R-:W-:Y:S01]  /*2590*/  SHF.L.U32 R5, R12, 0x1f, RZ ;  /* 0x0000001f0c057819 */ /* 0x000fe200000006ff */
[----:B------:R-:W-:Y:S01]  /*25a0*/  UIADD3 UR4, UPT, UPT, UR5, 0x80, URZ ;  /* 0x0000008005047890 */ /* 0x000fe2000fffe0ff */
[----:B------:R1:W-:Y:S05]  /*25b0*/  SYNCS.ARRIVE.TRANS64.RED.A1T0 RZ, [R0+URZ], RZ ;  /* 0x000000ff00ff79a7 */ /* 0x0003ea00081004ff */
[----:B------:R-:W-:Y:S01]  /*25c0*/  IMAD.U32 R6, RZ, RZ, UR4 ;  /* 0x00000004ff067e24 */ /* 0x000fe2000f8e00ff */
[----:B------:R-:W2:Y:S04]  /*25d0*/  SYNCS.PHASECHK.TRANS64.TRYWAIT P0, [UR5+0x90], R5 ;  /* 0x00009005ff0075a7 */ /* 0x000ea80008001105 */
[----:B------:R-:W-:Y:S01]  /*25e0*/  PRMT R6, R2, 0x654, R6 ;  /* 0x0000065402067816 */ /* 0x000fe20000000006 */
[----:B-12---:R-:W-:Y:S06]  /*25f0*/  @!P0 BRA `(.L_x_41) ;  /* 0x0000007800a88947 */ /* 0x006fec0003800000 */
.L_x_176:
[----:B------:R-:W-:Y:S01]  /*2600*/  ULEA UR4, UR6, UR37, 0x4 ;  /* 0x0000002506047291 */ /* 0x000fe2000f8e20ff */
[----:B------:R-:W-:Y:S01]  /*2610*/  SEL R3, R6, R3, !P2 ;  /* 0x0000000306037207 */ /* 0x000fe20005000000 */
[----:B------:R-:W-:Y:S01]  /*2620*/  UIADD3 UR5, UPT, UPT, UR5, 0x80, URZ ;  /* 0x0000008005057890 */ /* 0x000fe2000fffe0ff */
[----:B-1----:R-:W-:Y:S01]  /*2630*/  LEA R0, R11, UR37, 0x3 ;  /* 0x000000250b007c11 */ /* 0x002fe2000f8e18ff */
[----:B------:R-:W-:Y:S01]  /*2640*/  UIADD3 UR4, UPT, UPT, UR4, 0x110, URZ ;  /* 0x0000011004047890 */ /* 0x000fe2000fffe0ff */
[----:B------:R1:W-:Y:S01]  /*2650*/  @!P2 SYNCS.ARRIVE.TRANS64.RED RZ, [R3+URZ], R4 ;  /* 0x0000000403ffa9a7 */ /* 0x0003e200080004ff */
[----:B------:R-:W-:Y:S01]  /*2660*/  UIADD3 UR6, UPT, UPT, UR6, 0x1, URZ ;  /* 0x0000000106067890 */ /* 0x000fe2000fffe0ff */
[----:B------:R-:W-:-:S03]  /*2670*/  VIADD R8, R8, 0x1 ;  /* 0x0000000108087836 */ /* 0x000fc60000000000 */
[----:B------:R-:W-:Y:S02]  /*2680*/  UISETP.NE.AND UP0, UPT, UR6, 0x2, UPT ;  /* 0x000000020600788c */ /* 0x000fe4000bf05270 */
[----:B------:R-:W-:Y:S01]  /*2690*/  ISETP.NE.AND P0, PT, R8, 0x2, PT ;  /* 0x000000020800780c */ /* 0x000fe20003f05270 */
[----:B------:R-:W-:Y:S06]  /*26a0*/  UGETNEXTWORKID.BROADCAST [UR4], [UR5] ;  /* 0x00000000040073ca */ /* 0x000fec0008000100 */
[----:B------:R-:W-:Y:S02]  /*26b0*/  USEL UR4, URZ, 0x1, UP0 ;  /* 0x00000001ff047887 */ /* 0x000fe40008000000 */
[----:B------:R-:W-:-:S04]  /*26c0*/  USEL UR6, UR6, URZ, UP0 ;  /* 0x000000ff06067287 */ /* 0x000fc80008000000 */
[----:B------:R-:W-:Y:S02]  /*26d0*/  LOP3.LUT R12, R12, UR4, RZ, 0x3c, !PT ;  /* 0x000000040c0c7c12 */ /* 0x000fe4000f8e3cff */
[----:B-1----:R-:W-:-:S04]  /*26e0*/  SHF.L.U32 R4, R10, 0x1f, RZ ;  /* 0x0000001f0a047819 */ /* 0x002fc800000006ff */
[----:B------:R-:W1:Y:S02]  /*26f0*/  SYNCS.PHASECHK.TRANS64.TRYWAIT P1, [R0+URZ+0x80], R4 ;  /* 0x00008004000075a7 */ /* 0x000e6400080211ff */
[----:B-1----:R-:W-:Y:S05]  /*2700*/  @!P1 BRA `(.L_x_42) ;  /* 0x00000078007c9947 */ /* 0x002fea0003800000 */
.L_x_177:
[C---:B-1----:R-:W-:Y:S01]  /*2710*/  LEA R4, R11.reuse, UR37, 0x4 ;  /* 0x000000250b047c11 */ /* 0x042fe2000f8e20ff */
[----:B------:R-:W-:Y:S01]  /*2720*/  VIADD R0, R0, 0x90 ;  /* 0x0000009000007836 */ /* 0x000fe20000000000 */
[----:B------:R-:W-:Y:S01]  /*2730*/  SEL R8, R8, RZ, P0 ;  /* 0x000000ff08087207 */ /* 0x000fe20000000000 */
[----:B------:R-:W-:-:S03]  /*2740*/  VIADD R11, R11, 0x1 ;  /* 0x000000010b0b7836 */ /* 0x000fc60000000000 */
[----:B------:R-:W1:Y:S01]  /*2750*/  LDS.128 R4, [R4+0x110] ;  /* 0x0001100004047984 */ /* 0x000e620000000c00 */
[----:B------:R-:W-:Y:S02]  /*2760*/  PRMT R0, RZ, 0x654, R0 ;  /* 0x00000654ff007816 */ /* 0x000fe40000000000 */
[C---:B------:R-:W-:Y:S01]  /*2770*/  ISETP.NE.AND P1, PT, R11.reuse, 0x2, PT ;  /* 0x000000020b00780c */ /* 0x040fe20003f25270 */
[----:B------:R-:W-:Y:S01]  /*2780*/  @!PT LDS RZ, [RZ] ;  /* 0x00000000fffff984 */ /* 0x000fe20000000800 */
[----:B------:R-:W-:Y:S01]  /*2790*/  @!PT LDS RZ, [RZ] ;  /* 0x00000000fffff984 */ /* 0x000fe20000000800 */
[----:B------:R-:W-:Y:S01]  /*27a0*/  @!PT LDS RZ, [RZ] ;  /* 0x00000000fffff984 */ /* 0x000fe20000000800 */
[----:B------:R-:W-:Y:S01]  /*27b0*/  @!PT LDS RZ, [RZ] ;  /* 0x00000000fffff984 */ /* 0x000fe20000000800 */
[----:B------:R2:W-:Y:S06]  /*27c0*/  MEMBAR.ALL.CTA ;  /* 0x0000000000007992 */ /* 0x0005ec0000008000 */
[----:B--2---:R-:W2:Y:S01]  /*27d0*/  FENCE.VIEW.ASYNC.S ;  /* 0x00000000000073c6 */ /* 0x004ea20000000000 */
[----:B------:R-:W-:Y:S01]  /*27e0*/  SEL R11, R11, RZ, P1 ;  /* 0x000000ff0b0b7207 */ /* 0x000fe20000800000 */
[----:B--2---:R2:W-:Y:S01]  /*27f0*/  SYNCS.ARRIVE.TRANS64.RED.A1T0 RZ, [R0+URZ], RZ ;  /* 0x000000ff00ff79a7 */ /* 0x0045e200081004ff */
[----:B-1----:R-:W-:-:S02]  /*2800*/  LOP3.LUT P3, RZ, R6, 0x1, RZ, 0xc0, !PT ;  /* 0x0000000106ff7812 */ /* 0x002fc4000786c0ff */
[----:B------:R-:W-:-:S04]  /*2810*/  SEL R4, RZ, 0x1, P1 ;  /* 0x00000001ff047807 */ /* 0x000fc80000800000 */
[----:B------:R-:W-:Y:S02]  /*2820*/  LOP3.LUT R10, R10, R4, RZ, 0x3c, !PT ;  /* 0x000000040a0a7212 */ /* 0x000fe400078e3cff */
[----:B--2---:R-:W-:-:S04]  /*2830*/  SEL R0, RZ, 0x1, P0 ;  /* 0x00000001ff007807 */ /* 0x004fc80000000000 */
[----:B------:R-:W-:Y:S01]  /*2840*/  LOP3.LUT R9, R9, R0, RZ, 0x3c, !PT ;  /* 0x0000000009097212 */ /* 0x000fe200078e3cff */
[----:B------:R-:W-:Y:S06]  /*2850*/  @P3 BRA `(.L_x_43) ;  /* 0xfffffffc002c3947 */ /* 0x000fec000383ffff */
[----:B------:R-:W-:Y:S01]  /*2860*/  ULEA UR5, UR6, UR37, 0x3 ;  /* 0x0000002506057291 */ /* 0x000fe2000f8e18ff */
[----:B------:R-:W-:-:S08]  /*2870*/  SHF.L.U32 R2, R12, 0x1f, RZ ;  /* 0x0000001f0c027819 */ /* 0x000fd000000006ff */
[----:B------:R-:W1:Y:S02]  /*2880*/  SYNCS.PHASECHK.TRANS64 P0, [UR5+0x90], R2 ;  /* 0x00009002ff0075a7 */ /* 0x000e640008001005 */
[----:B-1----:R-:W-:Y:S05]  /*2890*/  @P0 BRA `(.L_x_44) ;  /* 0x0000000000080947 */ /* 0x002fea0003800000 */
[----:B------:R-:W1:Y:S02]  /*28a0*/  SYNCS.PHASECHK.TRANS64.TRYWAIT P0, [UR5+0x90], R2 ;  /* 0x00009002ff0075a7 */ /* 0x000e640008001105 */
[----:B-1----:R-:W-:Y:S05]  /*28b0*/  @!P0 BRA `(.L_x_45) ;  /* 0x0000007800248947 */ /* 0x002fea0003800000 */
.L_x_44:
[----:B------:R-:W-:-:S04]  /*28c0*/  UIADD3 UR4, UPT, UPT, UR6, 0x1, URZ ;  /* 0x0000000106047890 */ /* 0x000fc8000fffe0ff */
[----:B------:R-:W-:-:S04]  /*28d0*/  UISETP.NE.AND UP0, UPT, UR4, 0x2, UPT ;  /* 0x000000020400788c */ /* 0x000fc8000bf05270 */
[----:B------:R-:W-:Y:S02]  /*28e0*/  USEL UR7, URZ, 0x1, UP0 ;  /* 0x00000001ff077887 */ /* 0x000fe40008000000 */
[----:B------:R-:W-:-:S04]  /*28f0*/  USEL UR4, UR4, URZ, UP0 ;  /* 0x000000ff04047287 */ /* 0x000fc80008000000 */
[----:B------:R-:W-:Y:S01]  /*2900*/  ULEA UR4, UR4, UR37, 0x3 ;  /* 0x0000002504047291 */ /* 0x000fe2000f8e18ff */
[----:B-1----:R-:W-:-:S04]  /*2910*/  LOP3.LUT R2, R12, UR7, RZ, 0x3c, !PT ;  /* 0x000000070c027c12 */ /* 0x002fc8000f8e3cff */
[----:B------:R-:W-:-:S04]  /*2920*/  SHF.L.U32 R0, R2, 0x1f, RZ ;  /* 0x0000001f02007819 */ /* 0x000fc800000006ff */
[----:B------:R-:W1:Y:S02]  /*2930*/  SYNCS.PHASECHK.TRANS64 P0, [UR4+0x90], R0 ;  /* 0x00009000ff0075a7 */ /* 0x000e640008001004 */
[----:B-1----:R-:W-:Y:S05]  /*2940*/  @P0 EXIT ;  /* 0x000000000000094d */ /* 0x002fea0003800000 */
[----:B------:R-:W-:Y:S02]  /*2950*/  SHF.L.U32 R2, R2, 0x1f, RZ ;  /* 0x0000001f02027819 */ /* 0x000fe400000006ff */
[----:B------:R-:W-:-:S07]  /*2960*/  MOV R0, UR4 ;  /* 0x0000000400007c02 */ /* 0x000fce0008000f00 */
.L_x_46:
[----:B-1----:R1:W2:Y:S02]  /*2970*/  SYNCS.PHASECHK.TRANS64.TRYWAIT P0, [R0+URZ+0x90], R2 ;  /* 0x00009002000075a7 */ /* 0x0022a400080011ff */
[----:B--2---:R-:W-:Y:S05]  /*2980*/  @!P0 NANOSLEEP.SYNCS 0x989680 ;  /* 0x009896800000895d */ /* 0x004fea0003900000 */
[----:B------:R-:W2:Y:S02]  /*2990*/  @!P0 SYNCS.PHASECHK.TRANS64 P0, [R0+URZ+0x90], R2 ;  /* 0x00009002000085a7 */ /* 0x000ea400080010ff */
[----:B--2---:R-:W-:Y:S05]  /*29a0*/  @P0 EXIT ;  /* 0x000000000000094d */ /* 0x004fea0003800000 */
[----:B------:R-:W-:Y:S05]  /*29b0*/  BRA `(.L_x_46) ;  /* 0xfffffffc00ec7947 */ /* 0x000fea000383ffff */
.L_x_39:
[----:B------:R-:W-:-:S09]  /*29c0*/  UISETP.NE.AND UP1, UPT, UR8, URZ, UPT ;  /* 0x000000ff0800728c */ /* 0x000fd2000bf25270 */
[----:B------:R-:W-:Y:S05]  /*29d0*/  BRA.U UP1, `(.L_x_47) ;  /* 0x0000000d01cc7547 */ /* 0x000fea000b800000 */
[----:B------:R-:W-:Y:S01]  /*29e0*/  UMOV UR4, 0x40 ;  /* 0x0000004000047882 */ /* 0x000fe20000000000 */
[----:B------:R-:W-:Y:S01]  /*29f0*/  NOP ;  /* 0x0000000000007918 */ /* 0x000fe20000000000 */
[----:B------:R-:W-:Y:S01]  /*2a00*/  ULEA UR4, UR37, UR4, 0x18 ;  /* 0x0000000425047291 */ /* 0x000fe2000f8ec0ff */
[----:B------:R-:W-:Y:S02]  /*2a10*/  UMOV UR5, 0x400 ;  /* 0x0000040000057882 */ /* 0x000fe40000000000 */
[----:B------:R-:W-:-:S06]  /*2a20*/  ULEA UR37, UR37, UR5, 0x18 ;  /* 0x0000000525257291 */ /* 0x000fcc000f8ec0ff */
[----:B------:R-:W1:Y:S02]  /*2a30*/  LDS.U8 R0, [UR4+0x1c] ;  /* 0x00001c04ff007984 */ /* 0x000e640008000000 */
[----:B-1----:R-:W-:-:S13]  /*2a40*/  ISETP.NE.AND P0, PT, R0, RZ, PT ;  /* 0x000000ff0000720c */ /* 0x002fda0003f05270 */
[----:B------:R-:W-:Y:S05]  /*2a50*/  @P0 BRA `(.L_x_48) ;  /* 0x0000000000580947 */ /* 0x000fea0003800000 */
[----:B------:R-:W-:-:S13]  /*2a60*/  ELECT P0, URZ, PT ;  /* 0x0000000000ff782f */ /* 0x000fda0003800000 */
[----:B------:R-:W-:Y:S05]  /*2a70*/  @!P0 BRA `(.L_x_49) ;  /* 0x0000000000608947 */ /* 0x000fea0003800000 */
[----:B------:R-:W-:Y:S01]  /*2a80*/  UMOV UR5, 0x10 ;  /* 0x0000001000057882 */ /* 0x000fe20000000000 */
[----:B------:R-:W-:Y:S01]  /*2a90*/  HFMA2 R0, -RZ, RZ, 0, 5.9604644775390625e-08 ;  /* 0x00000001ff007431 */ /* 0x000fe200000001ff */
[----:B------:R-:W-:-:S03]  /*2aa0*/  MOV R2, 0xffff ;  /* 0x0000ffff00027802 */ /* 0x000fc60000000f00 */
[----:B------:R-:W-:Y:S04]  /*2ab0*/  DEPBAR.LE SB1, 0x36 ;  /* 0x00009d800000791a */ /* 0x000fe80000000000 */
[----:B------:R-:W1:Y:S02]  /*2ac0*/  UTCATOMSWS.FIND_AND_SET.ALIGN UP0, UR5, UR5 ;  /* 0x00000005000575e3 */ /* 0x000e640008000800 */
[----:B-1----:R-:W-:Y:S01]  /*2ad0*/  MOV R3, UR5 ;  /* 0x0000000500037c02 */ /* 0x002fe20008000f00 */
[----:B------:R-:W-:Y:S06]  /*2ae0*/  BRA.U UP0, `(.L_x_50) ;  /* 0x0000000100187547 */ /* 0x000fec000b800000 */
.L_x_51:
[----:B------:R-:W-:Y:S05]  /*2af0*/  NANOSLEEP 0x64 ;  /* 0x000000640000795d */ /* 0x000fea0003800000 */
[----:B------:R-:W-:-:S05]  /*2b00*/  UMOV UR5, 0x10 ;  /* 0x0000001000057882 */ /* 0x000fca0000000000 */
[----:B------:R-:W-:Y:S04]  /*2b10*/  DEPBAR.LE SB1, 0x36 ;  /* 0x00009d800000791a */ /* 0x000fe80000000000 */
[----:B------:R-:W1:Y:S02]  /*2b20*/  UTCATOMSWS.FIND_AND_SET.ALIGN UP0, UR5, UR5 ;  /* 0x00000005000575e3 */ /* 0x000e640008000800 */
[----:B-1----:R-:W-:Y:S01]  /*2b30*/  MOV R3, UR5 ;  /* 0x0000000500037c02 */ /* 0x002fe20008000f00 */
[----:B------:R-:W-:Y:S05]  /*2b40*/  BRA.U !UP0, `(.L_x_51) ;  /* 0xfffffffd08e87547 */ /* 0x000fea000b83ffff */
.L_x_50:
[-C--:B------:R-:W-:Y:S02]  /*2b50*/  SHF.L.U32 R2, R2, R3.reuse, RZ ;  /* 0x0000000302027219 */ /* 0x080fe400000006ff */
[----:B------:R-:W-:Y:S01]  /*2b60*/  SHF.L.U32 R0, R0, R3, RZ ;  /* 0x0000000300007219 */ /* 0x000fe200000006ff */
[----:B------:R-:W-:Y:S02]  /*2b70*/  IMAD.SHL.U32 R3, R3, 0x20, RZ ;  /* 0x0000002003037824 */ /* 0x000fe400078e00ff */
[----:B------:R1:W-:Y:S04]  /*2b80*/  ATOMS.OR RZ, [UR4+0x14], R2 ;  /* 0x00001402ffff798c */ /* 0x0003e8000b000004 */
[----:B------:R1:W-:Y:S04]  /*2b90*/  ATOMS.OR RZ, [UR4+0x18], R0 ;  /* 0x00001800ffff798c */ /* 0x0003e8000b000004 */
[----:B------:R1:W-:Y:S01]  /*2ba0*/  STS [UR37+0x130], R3 ;  /* 0x00013003ff007988 */ /* 0x0003e20008000825 */
[----:B------:R-:W-:Y:S05]  /*2bb0*/  BRA `(.L_x_49) ;  /* 0x0000000000107947 */ /* 0x000fea0003800000 */
.L_x_48:
[----:B------:R-:W-:Y:S02]  /*2bc0*/  MOV R0, 0xffffffff ;  /* 0xffffffff00007802 */ /* 0x000fe40000000f00 */
[----:B------:R-:W-:-:S03]  /*2bd0*/  MOV R2, 0x2c00 ;  /* 0x00002c0000027802 */ /* 0x000fc60000000f00 */
[----:B------:R1:W-:Y:S04]  /*2be0*/  STS [UR37+0x130], R0 ;  /* 0x00013000ff007988 */ /* 0x0003e80008000825 */
[----:B-1-3-5:R-:W-:Y:S05]  /*2bf0*/  CALL.REL.NOINC `($__internal_1_$__cuda_sm10x_tcgen05_guardrail_trap_phase_invalid_during_alloc) ;  /* 0x00000080001c7944 */ /* 0x02afea0003c00000 */
.L_x_49:
[----:B------:R-:W-:Y:S05]  /*2c00*/  WARPSYNC.ALL ;  /* 0x0000000000007948 */ /* 0x000fea0003800000 */
[----:B------:R-:W2:Y:S01]  /*2c10*/  S2UR UR5, SR_CgaCtaId ;  /* 0x00000000000579c3 */ /* 0x000ea20000008800 */
[----:B------:R-:W-:Y:S01]  /*2c20*/  UMOV UR4, 0x400 ;  /* 0x0000040000047882 */ /* 0x000fe20000000000 */
[----:B------:R-:W-:-:S06]  /*2c30*/  NOP ;  /* 0x0000000000007918 */ /* 0x000fcc0000000000 */
[----:B------:R-:W-:Y:S06]  /*2c40*/  BAR.ARV 0x6, 0xa0 ;  /* 0x0182800000007b1d */ /* 0x000fec0000002000 */
[----:B------:R-:W4:Y:S01]  /*2c50*/  LDCU UR7, c[0x0][0x38c] ;  /* 0x00007180ff0777ac */ /* 0x000f220008000800 */
[----:B------:R-:W-:Y:S01]  /*2c60*/  IMAD.MOV.U32 R11, RZ, RZ, 0x1 ;  /* 0x00000001ff0b7424 */ /* 0x000fe200078e00ff */
[----:B------:R-:W-:Y:S01]  /*2c70*/  CS2R R8, SRZ ;  /* 0x0000000000087805 */ /* 0x000fe2000001ff00 */
[----:B------:R-:W-:Y:S01]  /*2c80*/  IMAD.MOV.U32 R10, RZ, RZ, RZ ;  /* 0x000000ffff0a7224 */ /* 0x000fe200078e00ff */
[----:B------:R-:W3:Y:S01]  /*2c90*/  LDCU UR6, c[0x0][0x38c] ;  /* 0x00007180ff0677ac */ /* 0x000ee20008000800 */
[----:B------:R-:W-:Y:S01]  /*2ca0*/  UMOV UR15, URZ ;  /* 0x000000ff000f7c82 */ /* 0x000fe20008000000 */
[----:B------:R-:W-:Y:S01]  /*2cb0*/  UMOV UR14, URZ ;  /* 0x000000ff000e7c82 */ /* 0x000fe20008000000 */
[----:B--2---:R-:W-:Y:S01]  /*2cc0*/  ULEA UR5, UR5, UR4, 0x18 ;  /* 0x0000000405057291 */ /* 0x004fe2000f8ec0ff */
[----:B------:R-:W-:Y:S01]  /*2cd0*/  UMOV UR24, 0x0 ;  /* 0x0000000000187882 */ /* 0x000fe20000000000 */
[----:B------:R-:W-:-:S02]  /*2ce0*/  UMOV UR25, 0x4400910 ;  /* 0x0440091000197882 */ /* 0x000fc40000000000 */
[----:B------:R-:W-:Y:S02]  /*2cf0*/  UIADD3 UR10, UPT, UPT, UR5, 0x8800, URZ ;  /* 0x00008800050a7890 */ /* 0x000fe4000fffe0ff */
[----:B------:R-:W-:Y:S02]  /*2d00*/  UIADD3 UR11, UPT, UPT, UR5, 0xe800, URZ ;  /* 0x0000e800050b7890 */ /* 0x000fe4000fffe0ff */
[----:B----4-:R-:W-:Y:S01]  /*2d10*/  UIADD3 UR7, UPT, UPT, UR7, 0x1f, URZ ;  /* 0x0000001f07077890 */ /* 0x010fe2000fffe0ff */
[----:B-1----:R-:W1:Y:S01]  /*2d20*/  LDS R0, [UR5+0x130] ;  /* 0x00013005ff007984 */ /* 0x002e620008000800 */
[----:B------:R-:W-:Y:S02]  /*2d30*/  USHF.R.U32.HI UR10, URZ, 0x4, UR10 ;  /* 0x00000004ff0a7899 */ /* 0x000fe4000801160a */
[----:B------:R-:W-:Y:S02]  /*2d40*/  USHF.R.S32.HI UR4, URZ, 0x1f, UR7 ;  /* 0x0000001fff047899 */ /* 0x000fe40008011407 */
[----:B------:R-:W-:-:S02]  /*2d50*/  USHF.R.U32.HI UR11, URZ, 0x4, UR11 ;  /* 0x00000004ff0b7899 */ /* 0x000fc4000801160b */
[----:B------:R-:W-:Y:S02]  /*2d60*/  ULEA.HI UR4, UR4, UR7, URZ, 0x5 ;  /* 0x0000000704047291 */ /* 0x000fe4000f8f28ff */
[----:B------:R-:W-:Y:S02]  /*2d70*/  ULOP3.LUT UR10, UR10, 0x3fff, URZ, 0xc0, !UPT ;  /* 0x00003fff0a0a7892 */ /* 0x000fe4000f8ec0ff */
[----:B------:R-:W-:Y:S02]  /*2d80*/  USHF.R.S32.HI UR4, URZ, 0x5, UR4 ;  /* 0x00000005ff047899 */ /* 0x000fe40008011404 */
[----:B------:R-:W-:Y:S02]  /*2d90*/  ULOP3.LUT UR11, UR11, 0x3fff, URZ, 0xc0, !UPT ;  /* 0x00003fff0b0b7892 */ /* 0x000fe4000f8ec0ff */
[----:B------:R-:W-:Y:S01]  /*2da0*/  UISETP.LT.AND UP0, UPT, UR4, 0x1, UPT ;  /* 0x000000010400788c */ /* 0x000fe2000bf01270 */
[----:B------:R-:W-:Y:S01]  /*2db0*/  UMOV UR22, 0x0 ;  /* 0x0000000000167882 */ /* 0x000fe20000000000 */
[----:B------:R-:W-:-:S02]  /*2dc0*/  UMOV UR23, 0x4400910 ;  /* 0x0440091000177882 */ /* 0x000fc40000000000 */
[----:B------:R-:W-:Y:S02]  /*2dd0*/  USEL UR9, UR4, 0x1, !UP0 ;  /* 0x0000000104097887 */ /* 0x000fe4000c000000 */
[----:B------:R-:W-:Y:S02]  /*2de0*/  ULOP3.LUT UR10, UR10, 0x10000, URZ, 0xfc, !UPT ;  /* 0x000100000a0a7892 */ /* 0x000fe4000f8efcff */
[----:B------:R-:W-:Y:S02]  /*2df0*/  ULOP3.LUT UR11, UR11, 0x10000, URZ, 0xfc, !UPT ;  /* 0x000100000b0b7892 */ /* 0x000fe4000f8efcff */
[----:B------:R-:W-:Y:S02]  /*2e00*/  UIADD3 UR9, UPT, UPT, -UR9, URZ, URZ ;  /* 0x000000ff09097290 */ /* 0x000fe4000fffe1ff */
[----:B---3--:R-:W-:Y:S01]  /*2e10*/  UISETP.GE.AND UP3, UPT, UR6, 0x1, UPT ;  /* 0x000000010600788c */ /* 0x008fe2000bf66270 */
[----:B------:R-:W-:Y:S01]  /*2e20*/  UMOV UR20, 0x0 ;  /* 0x0000000000147882 */ /* 0x000fe20000000000 */
[----:B------:R-:W-:Y:S01]  /*2e30*/  UMOV UR21, 0x4400910 ;  /* 0x0440091000157882 */ /* 0x000fe20000000000 */
[----:B------:R-:W-:Y:S01]  /*2e40*/  UMOV UR18, 0x0 ;  /* 0x0000000000127882 */ /* 0x000fe20000000000 */
[----:B------:R-:W-:Y:S01]  /*2e50*/  UMOV UR19, 0x4400910 ;  /* 0x0440091000137882 */ /* 0x000fe20000000000 */
[----:B-1----:R-:W-:-:S15]  /*2e60*/  R2UR UR16, R0 ;  /* 0x00000000001072ca */ /* 0x002fde00000e0000 */
.L_x_58:
[----:B------:R-:W-:Y:S02]  /*2e70*/  LEA R0, R10, UR5, 0x3 ;  /* 0x000000050a007c11 */ /* 0x000fe4000f8e18ff */
[----:B------:R-:W-:Y:S02]  /*2e80*/  SHF.L.U32 R2, R9, 0x1f, RZ ;  /* 0x0000001f09027819 */ /* 0x000fe400000006ff */
[----:B------:R-:W-:Y:S01]  /*2e90*/  PLOP3.LUT P0, PT, PT, PT, UP3, 0x80, 0x8 ;  /* 0x000000000008781c */ /* 0x000fe20003f0f038 */
[----:B------:R-:W-:Y:S01]  /*2ea0*/  VIADD R3, R0, 0x90 ;  /* 0x0000009000037836 */ /* 0x000fe20000000000 */
[----:B-1----:R-:W1:Y:S02]  /*2eb0*/  SYNCS.PHASECHK.TRANS64.TRYWAIT P1, [R0+URZ+0x80], R2 ;  /* 0x00008002000075a7 */ /* 0x002e6400080211ff */
[----:B-1-3--:R-:W-:Y:S09]  /*2ec0*/  @!P1 BRA `(.L_x_52) ;  /* 0x0000007000b89947 */ /* 0x00aff20003800000 */
.L_x_179:
[----:B------:R-:W-:Y:S01]  /*2ed0*/  LEA R4, R10, UR5, 0x4 ;  /* 0x000000050a047c11 */ /* 0x000fe2000f8e20ff */
[----:B------:R-:W-:Y:S01]  /*2ee0*/  @UP3 ULEA UR6, UR14, UR5, 0x3 ;  /* 0x000000050e063291 */ /* 0x000fe2000f8e18ff */
[----:B------:R-:W-:Y:S01]  /*2ef0*/  PLOP3.LUT P2, PT, PT, PT, PT, 0x80, 0x8 ;  /* 0x000000000008781c */ /* 0x000fe20003f4f070 */
[----:B------:R-:W-:Y:S01]  /*2f00*/  ULEA UR7, UR15, UR5, 0x3 ;  /* 0x000000050f077291 */ /* 0x000fe2000f8e18ff */
[----:B------:R-:W-:Y:S02]  /*2f10*/  PRMT R3, RZ, 0x654, R3 ;  /* 0x00000654ff037816 */ /* 0x000fe40000000003 */
[----:B------:R-:W2:Y:S01]  /*2f20*/  LDS.128 R4, [R4+0x110] ;  /* 0x0001100004047984 */ /* 0x000ea20000000c00 */
[----:B-1----:R-:W-:Y:S02]  /*2f30*/  @P0 SHF.L.U32 R2, R8, 0x1f, RZ ;  /* 0x0000001f08020819 */ /* 0x002fe400000006ff */
[----:B------:R-:W-:Y:S01]  /*2f40*/  SHF.L.U32 R0, R11, 0x1f, RZ ;  /* 0x0000001f0b007819 */ /* 0x000fe200000006ff */
[----:B------:R-:W-:Y:S01]  /*2f50*/  @!PT LDS RZ, [RZ] ;  /* 0x00000000fffff984 */ /* 0x000fe20000000800 */
[----:B------:R-:W-:Y:S01]  /*2f60*/  @!PT LDS RZ, [RZ] ;  /* 0x00000000fffff984 */ /* 0x000fe20000000800 */
[----:B------:R-:W-:Y:S01]  /*2f70*/  @!PT LDS RZ, [RZ] ;  /* 0x00000000fffff984 */ /* 0x000fe20000000800 */
[----:B------:R-:W-:Y:S01]  /*2f80*/  @!PT LDS RZ, [RZ] ;  /* 0x00000000fffff984 */ /* 0x000fe20000000800 */
[----:B------:R1:W-:Y:S06]  /*2f90*/  MEMBAR.ALL.CTA ;  /* 0x0000000000007992 */ /* 0x0003ec0000008000 */
[----:B-1----:R-:W1:Y:S02]  /*2fa0*/  FENCE.VIEW.ASYNC.S ;  /* 0x00000000000073c6 */ /* 0x002e640000000000 */
[----:B-1----:R1:W-:Y:S01]  /*2fb0*/  SYNCS.ARRIVE.TRANS64.RED.A1T0 RZ, [R3+URZ], RZ ;  /* 0x000000ff03ff79a7 */ /* 0x0023e200081004ff */
[----:B------:R1:W3:Y:S01]  /*2fc0*/  @P0 SYNCS.PHASECHK.TRANS64.TRYWAIT P2, [UR6], R2 ;  /* 0x00000002ff0005a7 */ /* 0x0002e20008041106 */
[----:B------:R-:W-:Y:S01]  /*2fd0*/  ULEA.HI UR6, UR15, UR15, URZ, 0x1 ;  /* 0x0000000f0f067291 */ /* 0x000fe2000f8f08ff */
[----:B--2---:R-:W-:-:S03]  /*2fe0*/  LOP3.LUT P1, RZ, R6, 0x1, RZ, 0xc0, !PT ;  /* 0x0000000106ff7812 */ /* 0x004fc6000782c0ff */
[----:B------:R-:W-:Y:S02]  /*2ff0*/  USHF.L.U32 UR8, UR6, 0x7, URZ ;  /* 0x0000000706087899 */ /* 0x000fe400080006ff */
[----:B------:R-:W-:Y:S02]  /*3000*/  ULOP3.LUT UR6, UR6, 0xffe, URZ, 0xc0, !UPT ;  /* 0x00000ffe06067892 */ /* 0x000fe4000f8ec0ff */
[----:B------:R-:W-:Y:S02]  /*3010*/  ULOP3.LUT UR8, UR8, 0xffffff00, URZ, 0xc0, !UPT ;  /* 0xffffff0008087892 */ /* 0x000fe4000f8ec0ff */
[----:B------:R-:W-:Y:S02]  /*3020*/  UIADD3 UR6, UPT, UPT, -UR6, UR15, URZ ;  /* 0x0000000f06067290 */ /* 0x000fe4000fffe1ff */
[----:B------:R-:W-:Y:S01]  /*3030*/  UIADD3 UR8, UPT, UPT, UR16, UR8, URZ ;  /* 0x0000000810087290 */ /* 0x000fe2000fffe0ff */
[----:B------:R-:W2:Y:S03]  /*3040*/  SYNCS.PHASECHK.TRANS64.TRYWAIT P0, [UR7+0xc0], R0 ;  /* 0x0000c000ff0075a7 */ /* 0x000ea60008001107 */
[----:B------:R-:W-:Y:S01]  /*3050*/  ULEA UR8, UR6, UR8, 0x14 ;  /* 0x0000000806087291 */ /* 0x000fe2000f8ea0ff */
[----:B-123--:R-:W-:Y:S11]  /*3060*/  @!P0 BRA `(.L_x_53) ;  /* 0x0000007000648947 */ /* 0x00eff60003800000 */
.L_x_181:
[----:B------:R-:W-:Y:S01]  /*3070*/  IADD3 R10, PT, PT, R10, 0x1, RZ ;  /* 0x000000010a0a7810 */ /* 0x000fe20007ffe0ff */
[----:B------:R-:W-:Y:S06]  /*3080*/  BRA.U !UP3, `(.L_x_54) ;  /* 0x000000010bc07547 */ /* 0x000fec000b800000 */
[----:B------:R-:W-:Y:S01]  /*3090*/  UPLOP3.LUT UP4, UPT, UPT, UPT, UPT, 0x40, 0x4 ;  /* 0x000000000004789c */ /* 0x000fe20003f8e870 */
[----:B------:R-:W-:Y:S01]  /*30a0*/  UMOV UR13, UR9 ;  /* 0x00000009000d7c82 */ /* 0x000fe20008000000 */
[----:B------:R-:W-:Y:S01]  /*30b0*/  UMOV UR12, UR4 ;  /* 0x00000004000c7c82 */ /* 0x000fe20008000000 */
[----:B------:R-:W-:-:S08]  /*30c0*/  UMOV UR17, UR14 ;  /* 0x0000000e00117c82 */ /* 0x000fd00008000000 */
.L_x_57:
[----:B------:R-:W-:Y:S02]  /*30d0*/  UIADD3 UR13, UPT, UPT, UR13, 0x1, URZ ;  /* 0x000000010d0d7890 */ /* 0x000fe4000fffe0ff */
[----:B--2---:R-:W-:Y:S02]  /*30e0*/  ULEA UR6, UR17, UR5, 0x3 ;  /* 0x0000000511067291 */ /* 0x004fe4000f8e18ff */
[----:B------:R-:W-:Y:S01]  /*30f0*/  UISETP.NE.AND UP0, UPT, UR13, URZ, UPT ;  /* 0x000000ff0d00728c */ /* 0x000fe2000bf05270 */
[----:B---3--:R-:W-:Y:S10]  /*3100*/  @P2 BRA `(.L_x_55) ;  /* 0x00000000000c2947 */ /* 0x008ff40003800000 */
[----:B-1----:R-:W-:Y:S04]  /*3110*/  SHF.L.U32 R2, R8, 0x1f, RZ ;  /* 0x0000001f08027819 */ /* 0x002fe800000006ff */
[----:B------:R-:W1:Y:S02]  /*3120*/  SYNCS.PHASECHK.TRANS64.TRYWAIT P0, [UR6], R2 ;  /* 0x00000002ff0075a7 */ /* 0x000e640008001106 */
[----:B-1----:R-:W-:Y:S05]  /*3130*/  @!P0 BRA `(.L_x_56) ;  /* 0x0000007000488947 */ /* 0x002fea0003800000 */
.L_x_55:
[----:B------:R-:W-:Y:S01]  /*3140*/  UISETP.NE.AND UP1, UPT, UR12, 0x1, UPT ;  /* 0x000000010c00788c */ /* 0x000fe2000bf25270 */
[----:B------:R-:W-:Y:S01]  /*3150*/  PLOP3.LUT P2, PT, PT, PT, PT, 0x80, 0x8 ;  /* 0x000000000008781c */ /* 0x000fe20003f4f070 */
[----:B------:R-:W-:Y:S02]  /*3160*/  UIADD3 UR14, UPT, UPT, UR17, 0x1, URZ ;  /* 0x00000001110e7890 */ /* 0x000fe4000fffe0ff */
[----:B------:R-:W-:Y:S02]  /*3170*/  ULEA UR28, UR17, UR11, 0xb ;  /* 0x0000000b111c7291 */ /* 0x000fe4000f8e58ff */
[----:B------:R-:W-:Y:S01]  /*3180*/  UISETP.NE.AND UP2, UPT, UR14, 0x3, UPT ;  /* 0x000000030e00788c */ /* 0x000fe2000bf45270 */
[----:B------:R-:W-:Y:S01]  /*3190*/  PLOP3.LUT P0, PT, PT, PT, UP1, 0x80, 0x8 ;  /* 0x000000000008781c */ /* 0x000fe20003f0f018 */
[----:B------:R-:W-:Y:S02]  /*31a0*/  UIADD3 UR40, UPT, UPT, UR28, 0x2, URZ ;  /* 0x000000021c287890 */ /* 0x000fe4000fffe0ff */
[----:B------:R-:W-:Y:S02]  /*31b0*/  USEL UR27, URZ, 0x1, UP2 ;  /* 0x00000001ff1b7887 */ /* 0x000fe40009000000 */
[----:B------:R-:W-:Y:S02]  /*31c0*/  USEL UR14, UR14, URZ, UP2 ;  /* 0x000000ff0e0e7287 */ /* 0x000fe40009000000 */
[----:B------:R-:W-:Y:S02]  /*31d0*/  UIADD3 UR36, UPT, UPT, UR28, 0x4, URZ ;  /* 0x000000041c247890 */ /* 0x000fe4000fffe0ff */
[----:B------:R-:W-:Y:S01]  /*31e0*/  @UP1 ULEA UR26, UR14, UR5, 0x3 ;  /* 0x000000050e1a1291 */ /* 0x000fe2000f8e18ff */
[----:B------:R-:W-:Y:S01]  /*31f0*/  LOP3.LUT R8, R8, UR27, RZ, 0x3c, !PT ;  /* 0x0000001b08087c12 */ /* 0x000fe2000f8e3cff */
[----:B------:R-:W-:Y:S02]  /*3200*/  UIADD3 UR32, UPT, UPT, UR28, 0x6, URZ ;  /* 0x000000061c207890 */ /* 0x000fe4000fffe0ff */
[----:B------:R-:W-:Y:S01]  /*3210*/  UIADD3 UR6, UPT, UPT, UR6, 0x18, URZ ;  /* 0x0000001806067890 */ /* 0x000fe2000fffe0ff */
[----:B-1----:R-:W-:Y:S01]  /*3220*/  @P0 SHF.L.U32 R0, R8, 0x1f, RZ ;  /* 0x0000001f08000819 */ /* 0x002fe200000006ff */
[----:B------:R-:W-:Y:S01]  /*3230*/  UIADD3 UR12, UPT, UPT, UR12, -0x1, URZ ;  /* 0xffffffff0c0c7890 */ /* 0x000fe2000fffe0ff */
[----:B------:R-:W-:Y:S02]  /*3240*/  UMOV UR29, 0x40004040 ;  /* 0x40004040001d7882 */ /* 0x000fe40000000000 */
[----:B------:R2:W3:Y:S01]  /*3250*/  @P0 SYNCS.PHASECHK.TRANS64.TRYWAIT P2, [UR26], R0 ;  /* 0x00000000ff0005a7 */ /* 0x0004e2000804111a */
[----:B------:R-:W-:Y:S01]  /*3260*/  ULEA UR26, UR17, UR10, 0x9 ;  /* 0x0000000a111a7291 */ /* 0x000fe2000f8e48ff */
[----:B------:R-:W-:Y:S01]  /*3270*/  UMOV UR27, 0x40004040 ;  /* 0x40004040001b7882 */ /* 0x000fe20000000000 */
[----:B------:R-:W-:Y:S02]  /*3280*/  UMOV UR41, 0x40004040 ;  /* 0x4000404000297882 */ /* 0x000fe40000000000 */
[----:B------:R-:W-:Y:S02]  /*3290*/  UIADD3 UR38, UPT, UPT, UR26, 0x2, URZ ;  /* 0x000000021a267890 */ /* 0x000fe4000fffe0ff */
[----:B------:R-:W-:Y:S02]  /*32a0*/  UIADD3 UR34, UPT, UPT, UR26, 0x4, URZ ;  /* 0x000000041a227890 */ /* 0x000fe4000fffe0ff */
[----:B------:R-:W-:Y:S01]  /*32b0*/  UIADD3 UR30, UPT, UPT, UR26, 0x6, URZ ;  /* 0x000000061a1e7890 */ /* 0x000fe2000fffe0ff */
[----:B------:R2:W-:Y:S01]  /*32c0*/  UTCHMMA gdesc[UR26], gdesc[UR28], tmem[UR8], tmem[UR24], idesc[UR25], UP4 ;  /* 0x00ff181c1a0075ea */ /* 0x0005e2000a000008 */
[----:B------:R-:W-:Y:S01]  /*32d0*/  UPLOP3.LUT UP4, UPT, UPT, UPT, UPT, 0x80, 0x8 ;  /* 0x000000000008789c */ /* 0x000fe20003f8f070 */
[----:B------:R-:W-:Y:S01]  /*32e0*/  UMOV UR39, 0x40004040 ;  /* 0x4000404000277882 */ /* 0x000fe20000000000 */
[----:B------:R-:W-:Y:S01]  /*32f0*/  UMOV UR37, 0x40004040 ;  /* 0x4000404000257882 */ /* 0x000fe20000000000 */
[----:B------:R2:W-:Y:S01]  /*3300*/  UTCHMMA gdesc[UR38], gdesc[UR40], tmem[UR8], tmem[UR22], idesc[UR23], UPT ;  /* 0x00ff1628260075ea */ /* 0x0005e2000b800008 */
[----:B------:R-:W-:Y:S01]  /*3310*/  UMOV UR35, 0x40004040 ;  /* 0x4000404000237882 */ /* 0x000fe20000000000 */
[----:B------:R-:W-:Y:S01]  /*3320*/  UMOV UR33, 0x40004040 ;  /* 0x4000404000217882 */ /* 0x000fe20000000000 */
[----:B------:R-:W-:Y:S01]  /*3330*/  UMOV UR31, 0x40004040 ;  /* 0x40004040001f7882 */ /* 0x000fe20000000000 */
[----:B------:R2:W-:Y:S01]  /*3340*/  UTCHMMA gdesc[UR34], gdesc[UR36], tmem[UR8], tmem[UR20], idesc[UR21], UPT ;  /* 0x00ff1424220075ea */ /* 0x0005e2000b800008 */
[----:B------:R2:W-:Y:S01]  /*3350*/  UTCHMMA gdesc[UR30], gdesc[UR32], tmem[UR8], tmem[UR18], idesc[UR19], UPT ;  /* 0x00ff12201e0075ea */ /* 0x0005e2000b800008 */
[----:B------:R2:W-:Y:S01]  /*3360*/  UTCBAR [UR6], URZ ;  /* 0x000000ff060073e9 */ /* 0x0005e200080000ff */
[----:B------:R-:W-:Y:S01]  /*3370*/  UMOV UR17, UR14 ;  /* 0x0000000e00117c82 */ /* 0x000fe20008000000 */
[----:B------:R-:W-:Y:S05]  /*3380*/  BRA.U UP0, `(.L_x_57) ;  /* 0xfffffffd00507547 */ /* 0x000fea000b83ffff */
.L_x_54:
[----:B------:R-:W-:Y:S01]  /*3390*/  UIADD3 UR15, UPT, UPT, UR15, 0x1, URZ ;  /* 0x000000010f0f7890 */ /* 0x000fe2000fffe0ff */
[C---:B------:R-:W-:Y:S01]  /*33a0*/  ISETP.NE.AND P0, PT, R10.reuse, 0x2, PT ;  /* 0x000000020a00780c */ /* 0x040fe20003f05270 */
[----:B------:R-:W-:Y:S02]  /*33b0*/  UIADD3 UR7, UPT, UPT, UR7, 0xa0, URZ ;  /* 0x000000a007077890 */ /* 0x000fe4000fffe0ff */
[----:B------:R-:W-:Y:S01]  /*33c0*/  UISETP.NE.AND UP0, UPT, UR15, 0x4, UPT ;  /* 0x000000040f00788c */ /* 0x000fe2000bf05270 */
[----:B-12---:R-:W-:Y:S02]  /*33d0*/  SEL R0, RZ, 0x1, P0 ;  /* 0x00000001ff007807 */ /* 0x006fe40000000000 */
[----:B------:R-:W-:Y:S01]  /*33e0*/  SEL R10, R10, RZ, P0 ;  /* 0x000000ff0a0a7207 */ /* 0x000fe20000000000 */
[----:B------:R-:W-:Y:S01]  /*33f0*/  USEL UR6, URZ, 0x1, UP0 ;  /* 0x00000001ff067887 */ /* 0x000fe20008000000 */
[----:B------:R-:W-:Y:S01]  /*3400*/  LOP3.LUT R9, R9, R0, RZ, 0x3c, !PT ;  /* 0x0000000009097212 */ /* 0x000fe200078e3cff */
[----:B------:R-:W-:Y:S01]  /*3410*/  USEL UR15, UR15, URZ, UP0 ;  /* 0x000000ff0f0f7287 */ /* 0x000fe20008000000 */
[----:B------:R1:W-:Y:S03]  /*3420*/  UTCBAR [UR7], URZ ;  /* 0x000000ff070073e9 */ /* 0x0003e600080000ff */
[----:B------:R-:W-:Y:S01]  /*3430*/  LOP3.LUT R11, R11, UR6, RZ, 0x3c, !PT ;  /* 0x000000060b0b7c12 */ /* 0x000fe2000f8e3cff */
[----:B------:R-:W-:Y:S07]  /*3440*/  @P1 BRA `(.L_x_58) ;  /* 0xfffffff800881947 */ /* 0x000fee000383ffff */
[----:B------:R-:W2:Y:S01]  /*3450*/  S2UR UR4, SR_CgaCtaId ;  /* 0x00000000000479c3 */ /* 0x000ea20000008800 */
[----:B------:R-:W-:Y:S01]  /*3460*/  ELECT P0, URZ, PT ;  /* 0x0000000000ff782f */ /* 0x000fe20003800000 */
[----:B------:R-:W-:Y:S01]  /*3470*/  IMAD.MOV.U32 R0, RZ, RZ, 0x1 ;  /* 0x00000001ff007424 */ /* 0x000fe200078e00ff */
[----:B------:R-:W-:Y:S01]  /*3480*/  UIADD3 UR5, UPT, UPT, UR5, 0xc0, URZ ;  /* 0x000000c005057890 */ /* 0x000fe2000fffe0ff */
[----:B------:R-:W-:Y:S01]  /*3490*/  SHF.L.U32 R2, R11, 0x1f, RZ ;  /* 0x0000001f0b027819 */ /* 0x000fe200000006ff */
[----:B------:R-:W-:-:S03]  /*34a0*/  UMOV UR6, 0x40 ;  /* 0x0000004000067882 */ /* 0x000fc60000000000 */
[----:B------:R-:W-:Y:S01]  /*34b0*/  UVIRTCOUNT.DEALLOC.SMPOOL 0x80 ;  /* 0x000000800000784c */ /* 0x000fe20000000000 */
[----:B--2---:R-:W-:Y:S02]  /*34c0*/  ULEA UR4, UR4, UR6, 0x18 ;  /* 0x0000000604047291 */ /* 0x004fe4000f8ec0ff */
[----:B------:R-:W-:-:S07]  /*34d0*/  ULEA UR6, UR15, UR5, 0x3 ;  /* 0x000000050f067291 */ /* 0x000fce000f8e18ff */
[----:B------:R2:W-:Y:S02]  /*34e0*/  @P0 STS.U8 [UR4+0x1c], R0 ;  /* 0x00001c00ff000988 */ /* 0x0005e40008000004 */
[----:B------:R-:W4:Y:S02]  /*34f0*/  SYNCS.PHASECHK.TRANS64.TRYWAIT P0, [UR6], R2 ;  /* 0x00000002ff0075a7 */ /* 0x000f240008001106 */
[----:B--2-4-:R-:W-:Y:S05]  /*3500*/  @!P0 BRA `(.L_x_59) ;  /* 0x0000006c006c8947 */ /* 0x014fea0003800000 */
.L_x_184:
[----:B-1----:R-:W-:-:S04]  /*3510*/  UIADD3 UR7, UPT, UPT, UR15, 0x1, URZ ;  /* 0x000000010f077890 */ /* 0x002fc8000fffe0ff */
[----:B------:R-:W-:-:S04]  /*3520*/  UISETP.NE.AND UP0, UPT, UR7, 0x4, UPT ;  /* 0x000000040700788c */ /* 0x000fc8000bf05270 */
[----:B------:R-:W-:Y:S02]  /*3530*/  USEL UR8, URZ, 0x1, UP0 ;  /* 0x00000001ff087887 */ /* 0x000fe40008000000 */
[----:B------:R-:W-:-:S04]  /*3540*/  USEL UR7, UR7, URZ, UP0 ;  /* 0x000000ff07077287 */ /* 0x000fc80008000000 */
[----:B------:R-:W-:Y:S01]  /*3550*/  ULEA UR6, UR7, UR5, 0x3 ;  /* 0x0000000507067291 */ /* 0x000fe2000f8e18ff */
[----:B--2---:R-:W-:-:S04]  /*3560*/  LOP3.LUT R2, R11, UR8, RZ, 0x3c, !PT ;  /* 0x000000080b027c12 */ /* 0x004fc8000f8e3cff */
[----:B------:R-:W-:-:S04]  /*3570*/  SHF.L.U32 R3, R2, 0x1f, RZ ;  /* 0x0000001f02037819 */ /* 0x000fc800000006ff */
[----:B------:R-:W1:Y:S02]  /*3580*/  SYNCS.PHASECHK.TRANS64.TRYWAIT P0, [UR6], R3 ;  /* 0x00000003ff0075a7 */ /* 0x000e640008001106 */
[----:B-1----:R-:W-:Y:S05]  /*3590*/  @!P0 BRA `(.L_x_60) ;  /* 0x0000006c00608947 */ /* 0x002fea0003800000 */
.L_x_186:
        /* <DEDUP_REMOVED lines=9> */
.L_x_188:
[----:B------:R-:W-:-:S04]  /*3630*/  UIADD3 UR7, UPT, UPT, UR7, 0x1, URZ ;  /* 0x0000000107077890 */ /* 0x000fc8000fffe0ff */
[----:B------:R-:W-:-:S04]  /*3640*/  UISETP.NE.AND UP0, UPT, UR7, 0x4, UPT ;  /* 0x000000040700788c */ /* 0x000fc8000bf05270 */
[----:B------:R-:W-:Y:S02]  /*3650*/  USEL UR6, URZ, 0x1, UP0 ;  /* 0x00000001ff067887 */ /* 0x000fe40008000000 */
[----:B------:R-:W-:-:S04]  /*3660*/  USEL UR7, UR7, URZ, UP0 ;  /* 0x000000ff07077287 */ /* 0x000fc80008000000 */
[----:B------:R-:W-:Y:S01]  /*3670*/  ULEA UR7, UR7, UR5, 0x3 ;  /* 0x0000000507077291 */ /* 0x000fe2000f8e18ff */
[----:B------:R-:W-:-:S04]  /*3680*/  LOP3.LUT R2, R2, UR6, RZ, 0x3c, !PT ;  /* 0x0000000602027c12 */ /* 0x000fc8000f8e3cff */
[----:B------:R-:W-:-:S04]  /*3690*/  SHF.L.U32 R2, R2, 0x1f, RZ ;  /* 0x0000001f02027819 */ /* 0x000fc800000006ff */
[----:B------:R-:W2:Y:S02]  /*36a0*/  SYNCS.PHASECHK.TRANS64.TRYWAIT P0, [UR7], R2 ;  /* 0x00000002ff0075a7 */ /* 0x000ea40008001107 */
[----:B--2---:R-:W-:Y:S05]  /*36b0*/  @!P0 BRA `(.L_x_62) ;  /* 0x0000006c00488947 */ /* 0x004fea0003800000 */
.L_x_190:
[----:B------:R-:W-:Y:S01]  /*36c0*/  NOP ;  /* 0x0000000000007918 */ /* 0x000fe20000000000 */
[----:B-1----:R-:W1:Y:S01]  /*36d0*/  LDS R0, [UR4+0x14] ;  /* 0x00001404ff007984 */ /* 0x002e620008000800 */
[----:B------:R-:W-:Y:S01]  /*36e0*/  ULOP3.LUT UR6, UR16, 0xffff, URZ, 0xc0, !UPT ;  /* 0x0000ffff10067892 */ /* 0x000fe2000f8ec0ff */
[----:B------:R-:W-:Y:S01]  /*36f0*/  UMOV UR8, 0xffff ;  /* 0x0000ffff00087882 */ /* 0x000fe20000000000 */
[----:B------:R-:W-:Y:S02]  /*3700*/  UMOV UR5, 0x1 ;  /* 0x0000000100057882 */ /* 0x000fe40000000000 */
[----:B------:R-:W-:-:S04]  /*3710*/  USHF.R.U32.HI UR6, URZ, 0x5, UR6 ;  /* 0x00000005ff067899 */ /* 0x000fc80008011606 */
[----:B------:R-:W-:Y:S02]  /*3720*/  USHF.L.U32 UR8, UR8, UR6, URZ ;  /* 0x0000000608087299 */ /* 0x000fe400080006ff */
[----:B------:R-:W-:-:S04]  /*3730*/  USHF.L.U32 UR5, UR5, UR6, URZ ;  /* 0x0000000605057299 */ /* 0x000fc800080006ff */
[----:B-1----:R-:W-:-:S04]  /*3740*/  LOP3.LUT R0, R0, UR8, RZ, 0xc0, !PT ;  /* 0x0000000800007c12 */ /* 0x002fc8000f8ec0ff */
[----:B------:R-:W-:-:S13]  /*3750*/  ISETP.NE.AND P0, PT, R0, UR8, PT ;  /* 0x0000000800007c0c */ /* 0x000fda000bf05270 */
[----:B------:R-:W-:Y:S05]  /*3760*/  @P0 BRA `(.L_x_63) ;  /* 0x0000000000580947 */ /* 0x000fea0003800000 */
[----:B------:R-:W1:Y:S02]  /*3770*/  LDS R0, [UR4+0x18] ;  /* 0x00001804ff007984 */ /* 0x000e640008000800 */
[----:B-1----:R-:W-:-:S04]  /*3780*/  LOP3.LUT R0, R0, UR5, RZ, 0xc0, !PT ;  /* 0x0000000500007c12 */ /* 0x002fc8000f8ec0ff */
[----:B------:R-:W-:-:S13]  /*3790*/  ISETP.NE.AND P0, PT, R0, UR5, PT ;  /* 0x0000000500007c0c */ /* 0x000fda000bf05270 */
[----:B------:R-:W-:Y:S05]  /*37a0*/  @P0 BRA `(.L_x_64) ;  /* 0x00000000003c0947 */ /* 0x000fea0003800000 */
[----:B------:R-:W1:Y:S01]  /*37b0*/  S2R R2, SR_LANEID ;  /* 0x0000000000027919 */ /* 0x000e620000000000 */
[----:B------:R-:W-:Y:S01]  /*37c0*/  ULOP3.LUT UR8, URZ, UR8, URZ, 0x33, !UPT ;  /* 0x00000008ff087292 */ /* 0x000fe2000f8e33ff */
[----:B------:R-:W-:Y:S02]  /*37d0*/  VOTEU.ANY UR7, UPT, PT ;  /* 0x0000000000077886 */ /* 0x000fe400038e0100 */
[----:B------:R-:W-:-:S03]  /*37e0*/  UFLO.U32 UR7, UR7 ;  /* 0x00000007000772bd */ /* 0x000fc600080e0000 */
[----:B------:R-:W-:-:S04]  /*37f0*/  IMAD.U32 R0, RZ, RZ, UR8 ;  /* 0x00000008ff007e24 */ /* 0x000fc8000f8e00ff */
[----:B------:R2:W4:Y:S02]  /*3800*/  REDUX UR6, R0 ;  /* 0x00000000000673c4 */ /* 0x0005240000000000 */
[----:B------:R1:W-:Y:S02]  /*3810*/  UTCATOMSWS.AND URZ, UR8 ;  /* 0x0000000800ff79e3 */ /* 0x0003e40008000000 */
[----:B-1----:R-:W-:Y:S02]  /*3820*/  ISETP.EQ.U32.AND P0, PT, R2, UR7, PT ;  /* 0x0000000702007c0c */ /* 0x002fe4000bf02070 */
[----:B--2---:R-:W-:Y:S02]  /*3830*/  LOP3.LUT R0, RZ, UR5, RZ, 0x33, !PT ;  /* 0x00000005ff007c12 */ /* 0x004fe4000f8e33ff */
[----:B----4-:R-:W-:Y:S02]  /*3840*/  MOV R2, UR6 ;  /* 0x0000000600027c02 */ /* 0x010fe40008000f00 */
[----:B------:R-:W1:Y:S07]  /*3850*/  REDUX UR5, R0 ;  /* 0x00000000000573c4 */ /* 0x000e6e0000000000 */
[----:B------:R2:W-:Y:S01]  /*3860*/  @P0 ATOMS.AND RZ, [UR4+0x14], R2 ;  /* 0x00001402ffff098c */ /* 0x0005e2000a800004 */
[----:B-1----:R-:W-:-:S05]  /*3870*/  IMAD.U32 R0, RZ, RZ, UR5 ;  /* 0x00000005ff007e24 */ /* 0x002fca000f8e00ff */
[----:B------:R2:W-:Y:S01]  /*3880*/  @P0 ATOMS.AND RZ, [UR4+0x18], R0 ;  /* 0x00001800ffff098c */ /* 0x0005e2000a800004 */
[----:B------:R-:W-:Y:S05]  /*3890*/  BRA `(.L_x_65) ;  /* 0x0000000000147947 */ /* 0x000fea0003800000 */
.L_x_64:
[----:B------:R-:W-:Y:S02]  /*38a0*/  MOV R2, 0x38c0 ;  /* 0x000038c000027802 */ /* 0x000fe40000000f00 */
[----:B---3-5:R-:W-:Y:S05]  /*38b0*/  CALL.REL.NOINC `($__internal_0_$__cuda_sm10x_tcgen05_guardrail_trap_col_being_dealloced_not_returned_by_alloc) ;  /* 0x0000007000e07944 */ /* 0x028fea0003c00000 */
[----:B------:R-:W-:Y:S05]  /*38c0*/  BRA `(.L_x_65) ;  /* 0x0000000000087947 */ /* 0x000fea0003800000 */
.L_x_63:
[----:B------:R-:W-:Y:S02]  /*38d0*/  MOV R2, 0x38f0 ;  /* 0x000038f000027802 */ /* 0x000fe40000000f00 */
[----:B---3-5:R-:W-:Y:S05]  /*38e0*/  CALL.REL.NOINC `($__internal_2_$__cuda_sm10x_tcgen05_guardrail_trap_unallocated_columns_being_dealloced) ;  /* 0x0000007000ec7944 */ /* 0x028fea0003c00000 */
.L_x_65:
[----:B------:R-:W-:Y:S01]  /*38f0*/  NOP ;  /* 0x0000000000007918 */ /* 0x000fe20000000000 */
[----:B------:R-:W-:Y:S05]  /*3900*/  EXIT ;  /* 0x000000000000794d */ /* 0x000fea0003800000 */
.L_x_47:
[----:B------:R-:W-:-:S09]  /*3910*/  UISETP.NE.OR UP2, UPT, UR8, 0x3, !UP2 ;  /* 0x000000030800788c */ /* 0x000fd2000d745670 */
[----:B------:R-:W-:Y:S05]  /*3920*/  BRA.U UP2, `(.L_x_66) ;  /* 0x0000001502707547 */ /* 0x000fea000b800000 */
[----:B------:R-:W1:Y:S01]  /*3930*/  LDC R0, c[0x0][0xb30] ;  /* 0x0002cc00ff007b82 */ /* 0x000e620000000800 */
[----:B------:R-:W2:Y:S01]  /*3940*/  LDCU.64 UR8, c[0x0][0x888] ;  /* 0x00011100ff0877ac */ /* 0x000ea20008000a00 */
[----:B------:R-:W-:Y:S01]  /*3950*/  CS2R R28, SRZ ;  /* 0x00000000001c7805 */ /* 0x000fe2000001ff00 */
[----:B------:R-:W-:Y:S01]  /*3960*/  IMAD.MOV.U32 R25, RZ, RZ, 0x2000 ;  /* 0x00002000ff197424 */ /* 0x000fe200078e00ff */
[----:B------:R-:W4:Y:S04]  /*3970*/  LDCU.64 UR4, c[0x0][0x890] ;  /* 0x00011200ff0477ac */ /* 0x000f280008000a00 */
[----:B------:R-:W3:Y:S01]  /*3980*/  LDC R24, c[0x0][0x370] ;  /* 0x0000dc00ff187b82 */ /* 0x000ee20000000800 */
[----:B------:R-:W-:Y:S01]  /*3990*/  UMOV UR7, 0x400 ;  /* 0x0000040000077882 */ /* 0x000fe20000000000 */
[----:B------:R-:W-:-:S02]  /*39a0*/  UPLOP3.LUT UP1, UPT, UPT, UPT, UPT, 0x40, 0x4 ;  /* 0x000000000004789c */ /* 0x000fc40003f2e870 */
[----:B------:R-:W-:-:S04]  /*39b0*/  ULEA UR7, UR37, UR7, 0x18 ;  /* 0x0000000725077291 */ /* 0x000fc8000f8ec0ff */
[----:B------:R-:W3:Y:S01]  /*39c0*/  LDC R3, c[0x0][0xb0c] ;  /* 0x0002c300ff037b82 */ /* 0x000ee20000000800 */
[----:B------:R-:W-:Y:S02]  /*39d0*/  UIADD3 UR41, UPT, UPT, UR7, 0x30, URZ ;  /* 0x0000003007297890 */ /* 0x000fe4000fffe0ff */
[----:B--2---:R-:W-:Y:S02]  /*39e0*/  UISETP.NE.U32.AND UP2, UPT, UR8, URZ, UPT ;  /* 0x000000ff0800728c */ /* 0x004fe4000bf45070 */
[----:B------:R-:W-:Y:S02]  /*39f0*/  UIADD3 UR33, UPT, UPT, UR7, 0x38, URZ ;  /* 0x0000003807217890 */ /* 0x000fe4000fffe0ff */
[----:B----4-:R-:W-:Y:S01]  /*3a00*/  UISETP.NE.U32.AND UP3, UPT, UR4, URZ, UPT ;  /* 0x000000ff0400728c */ /* 0x010fe2000bf65070 */
[----:B------:R-:W2:Y:S01]  /*3a10*/  LDC R18, c[0x0][0xb20] ;  /* 0x0002c800ff127b82 */ /* 0x000ea20000000800 */
[----:B-1----:R-:W-:Y:S01]  /*3a20*/  ISETP.NE.AND P1, PT, R0, 0x1, PT ;  /* 0x000000010000780c */ /* 0x002fe20003f25270 */
[----:B------:R-:W-:-:S02]  /*3a30*/  UISETP.NE.AND.EX UP2, UPT, UR9, URZ, UPT, UP2 ;  /* 0x000000ff0900728c */ /* 0x000fc4000bf45320 */
[----:B------:R-:W-:Y:S02]  /*3a40*/  UIADD3 UR25, UPT, UPT, UR7, 0x40, URZ ;  /* 0x0000004007197890 */ /* 0x000fe4000fffe0ff */
[----:B------:R-:W-:Y:S02]  /*3a50*/  UIADD3 UR17, UPT, UPT, UR7, 0x48, URZ ;  /* 0x0000004807117890 */ /* 0x000fe4000fffe0ff */
[----:B------:R-:W1:Y:S01]  /*3a60*/  LDC.64 R30, c[0x0][0x348] ;  /* 0x0000d200ff1e7b82 */ /* 0x000e620000000a00 */
[----:B------:R-:W-:-:S07]  /*3a70*/  UISETP.NE.AND.EX UP3, UPT, UR5, URZ, UPT, UP3 ;  /* 0x000000ff0500728c */ /* 0x000fce000bf65330 */
[----:B------:R-:W4:Y:S08]  /*3a80*/  LDC.64 R16, c[0x0][0xb10] ;  /* 0x0002c400ff107b82 */ /* 0x000f300000000a00 */
[----:B------:R-:W1:Y:S08]  /*3a90*/  LDC.64 R6, c[0x0][0xb18] ;  /* 0x0002c600ff067b82 */ /* 0x000e700000000a00 */
[----:B------:R-:W1:Y:S08]  /*3aa0*/  LDC.64 R4, c[0x0][0xb28] ;  /* 0x0002ca00ff047b82 */ /* 0x000e700000000a00 */
[----:B--23--:R-:W1:Y:S02]  /*3ab0*/  LDC R19, c[0x0][0x374] ;  /* 0x0000dd00ff137b82 */ /* 0x00ce640000000800 */
.L_x_81:
[C---:B------:R-:W-:Y:S02]  /*3ac0*/  LEA R0, R29.reuse, UR7, 0x3 ;  /* 0x000000071d007c11 */ /* 0x040fe4000f8e18ff */
[----:B------:R-:W-:Y:S02]  /*3ad0*/  SHF.L.U32 R2, R28, 0x1f, RZ ;  /* 0x0000001f1c027819 */ /* 0x000fe400000006ff */
[----:B------:R-:W-:Y:S02]  /*3ae0*/  LEA R20, R29, UR7, 0x4 ;  /* 0x000000071d147c11 */ /* 0x000fe4000f8e20ff */
[----:B--2---:R-:W2:Y:S02]  /*3af0*/  SYNCS.PHASECHK.TRANS64.TRYWAIT P0, [R0+URZ+0x80], R2 ;  /* 0x00008002000075a7 */ /* 0x004ea400080011ff */
[----:B--2---:R-:W-:Y:S05]  /*3b00*/  @!P0 BRA `(.L_x_67) ;  /* 0x00000068004c8947 */ /* 0x004fea0003800000 */
.L_x_191:
[----:B------:R-:W-:Y:S01]  /*3b10*/  ISETP.GE.AND P0, PT, R26, 0x1, PT ;  /* 0x000000011a00780c */ /* 0x000fe20003f06270 */
[----:B------:R-:W3:Y:S01]  /*3b20*/  LDS.128 R20, [R20+0x110] ;  /* 0x0001100014147984 */ /* 0x000ee20000000c00 */
[----:B--2---:R-:W-:Y:S01]  /*3b30*/  VIADD R0, R0, 0x90 ;  /* 0x0000009000007836 */ /* 0x004fe20000000000 */
[----:B------:R-:W-:Y:S01]  /*3b40*/  @!PT LDS RZ, [RZ] ;  /* 0x00000000fffff984 */ /* 0x000fe20000000800 */
[----:B------:R-:W-:Y:S01]  /*3b50*/  @!PT LDS RZ, [RZ] ;  /* 0x00000000fffff984 */ /* 0x000fe20000000800 */
[----:B------:R-:W-:Y:S01]  /*3b60*/  @!PT LDS RZ, [RZ] ;  /* 0x00000000fffff984 */ /* 0x000fe20000000800 */
[----:B------:R-:W-:Y:S01]  /*3b70*/  @!PT LDS RZ, [RZ] ;  /* 0x00000000fffff984 */ /* 0x000fe20000000800 */
[----:B------:R2:W-:Y:S06]  /*3b80*/  MEMBAR.ALL.CTA ;  /* 0x0000000000007992 */ /* 0x0005ec0000008000 */
[----:B--2---:R-:W2:Y:S01]  /*3b90*/  FENCE.VIEW.ASYNC.S ;  /* 0x00000000000073c6 */ /* 0x004ea20000000000 */
[----:B------:R-:W-:Y:S04]  /*3ba0*/  PRMT R0, RZ, 0x654, R0 ;  /* 0x00000654ff007816 */ /* 0x000fe80000000000 */
[----:B--2---:R2:W-:Y:S01]  /*3bb0*/  SYNCS.ARRIVE.TRANS64.RED.A1T0 RZ, [R0+URZ], RZ ;  /* 0x000000ff00ff79a7 */ /* 0x0045e200081004ff */
[----:B---3--:R-:W-:Y:S11]  /*3bc0*/  LOP3.LUT P3, RZ, R22, 0x1, RZ, 0xc0, !PT ;  /* 0x0000000116ff7812 */ /* 0x008ff6000786c0ff */
[----:B------:R-:W-:Y:S02]  /*3bd0*/  @!UPT UIADD3 URZ, UPT, UPT, URZ, URZ, URZ ;  /* 0x000000fffffff290 */ /* 0x000fe4000fffe0ff */
[----:B------:R-:W-:Y:S02]  /*3be0*/  @P3 MOV R11, R20 ;  /* 0x00000014000b3202 */ /* 0x000fe40000000f00 */
[----:B------:R-:W-:Y:S01]  /*3bf0*/  @P3 LOP3.LUT R10, R21, 0xffff, RZ, 0xc0, !PT ;  /* 0x0000ffff150a3812 */ /* 0x000fe200078ec0ff */
[----:B--2---:R-:W-:Y:S06]  /*3c00*/  @!P0 BRA `(.L_x_68) ;  /* 0x0000000000a48947 */ /* 0x004fec0003800000 */
[-C--:B-1----:R-:W-:Y:S01]  /*3c10*/  IMAD.HI.U32 R0, R19, R7.reuse, RZ ;  /* 0x0000000713007227 */ /* 0x082fe200078e00ff */
[----:B------:R-:W-:Y:S02]  /*3c20*/  ISETP.NE.AND P0, PT, R6, 0x1, PT ;  /* 0x000000010600780c */ /* 0x000fe40003f05270 */
[----:B------:R-:W-:Y:S01]  /*3c30*/  ISETP.NE.AND P2, PT, R26, 0x1, PT ;  /* 0x000000011a00780c */ /* 0x000fe20003f45270 */
[----:B----4-:R-:W-:Y:S01]  /*3c40*/  IMAD.HI.U32 R9, R24, R16, RZ ;  /* 0x0000001018097227 */ /* 0x010fe200078e00ff */
[----:B------:R-:W-:Y:S02]  /*3c50*/  SHF.R.U32.HI R0, RZ, R18, R0 ;  /* 0x00000012ff007219 */ /* 0x000fe40000011600 */
[----:B------:R-:W-:Y:S01]  /*3c60*/  ISETP.NE.AND P4, PT, R3, 0x1, PT ;  /* 0x000000010300780c */ /* 0x000fe20003f85270 */
[----:B------:R-:W-:Y:S01]  /*3c70*/  IMAD.HI.U32 R13, R10, R7, RZ ;  /* 0x000000070a0d7227 */ /* 0x000fe200078e00ff */
[----:B------:R-:W-:Y:S02]  /*3c80*/  SHF.R.U32.HI R9, RZ, R17, R9 ;  /* 0x00000011ff097219 */ /* 0x000fe40000011609 */
[----:B------:R-:W-:Y:S01]  /*3c90*/  SEL R0, R19, R0, !P0 ;  /* 0x0000000013007207 */ /* 0x000fe20004000000 */
[----:B------:R-:W-:Y:S01]  /*3ca0*/  IMAD.HI.U32 R12, R11, R16, RZ ;  /* 0x000000100b0c7227 */ /* 0x000fe200078e00ff */
[----:B------:R-:W-:Y:S03]  /*3cb0*/  SEL R9, R24, R9, !P4 ;  /* 0x0000000918097207 */ /* 0x000fe60006000000 */
[-C--:B------:R-:W-:Y:S01]  /*3cc0*/  IMAD.HI.U32 R8, R0, R4.reuse, RZ ;  /* 0x0000000400087227 */ /* 0x080fe200078e00ff */
[----:B------:R-:W-:Y:S03]  /*3cd0*/  SHF.R.U32.HI R12, RZ, R17, R12 ;  /* 0x00000011ff0c7219 */ /* 0x000fe6000001160c */
[----:B------:R-:W-:Y:S01]  /*3ce0*/  IMAD.HI.U32 R2, R9, R4, RZ ;  /* 0x0000000409027227 */ /* 0x000fe200078e00ff */
[-C--:B------:R-:W-:Y:S02]  /*3cf0*/  @P2 SHF.R.U32.HI R0, RZ, R5.reuse, R8 ;  /* 0x00000005ff002219 */ /* 0x080fe40000011608 */
[----:B------:R-:W-:Y:S02]  /*3d00*/  SHF.R.U32.HI R8, RZ, R18, R13 ;  /* 0x00000012ff087219 */ /* 0x000fe4000001160d */
[----:B------:R-:W-:Y:S01]  /*3d10*/  @P2 SHF.R.U32.HI R9, RZ, R5, R2 ;  /* 0x00000005ff092219 */ /* 0x000fe20000011602 */
[----:B------:R-:W-:Y:S01]  /*3d20*/  IMAD R0, R26, R0, RZ ;  /* 0x000000001a007224 */ /* 0x000fe200078e02ff */
[----:B------:R-:W-:Y:S02]  /*3d30*/  SEL R8, R10, R8, !P0 ;  /* 0x000000080a087207 */ /* 0x000fe40004000000 */
[----:B------:R-:W-:Y:S01]  /*3d40*/  SEL R2, R11, R12, !P4 ;  /* 0x0000000c0b027207 */ /* 0x000fe20006000000 */
[----:B------:R-:W-:Y:S01]  /*3d50*/  IMAD R12, R26, R9, RZ ;  /* 0x000000091a0c7224 */ /* 0x000fe200078e02ff */
[C---:B------:R-:W-:Y:S01]  /*3d60*/  ISETP.GE.AND P0, PT, R8.reuse, R0, PT ;  /* 0x000000000800720c */ /* 0x040fe20003f06270 */
[----:B------:R-:W-:Y:S03]  /*3d70*/  IMAD.HI.U32 R0, R8, R4, RZ ;  /* 0x0000000408007227 */ /* 0x000fe600078e00ff */
[----:B------:R-:W-:Y:S02]  /*3d80*/  ISETP.GE.OR P0, PT, R2, R12, P0 ;  /* 0x0000000c0200720c */ /* 0x000fe40000706670 */
[-C--:B------:R-:W-:Y:S04]  /*3d90*/  SHF.R.U32.HI R0, RZ, R5.reuse, R0 ;  /* 0x00000005ff007219 */ /* 0x080fe80000011600 */
[----:B------:R-:W-:Y:S05]  /*3da0*/  SEL R13, R8, R0, !P2 ;  /* 0x00000000080d7207 */ /* 0x000fea0005000000 */
[----:B------:R-:W-:Y:S02]  /*3db0*/  IMAD.MOV R12, RZ, RZ, -R13 ;  /* 0x000000ffff0c7224 */ /* 0x000fe400078e0a0d */
[----:B------:R-:W-:Y:S04]  /*3dc0*/  @!P0 IMAD.HI.U32 R0, R2, R4, RZ ;  /* 0x0000000402008227 */ /* 0x000fe800078e00ff */
[----:B------:R-:W-:Y:S01]  /*3dd0*/  IMAD R12, R26, R12, R8 ;  /* 0x0000000c1a0c7224 */ /* 0x000fe200078e0208 */
[----:B------:R-:W-:Y:S04]  /*3de0*/  @!P0 SHF.R.U32.HI R0, RZ, R5, R0 ;  /* 0x00000005ff008219 */ /* 0x000fe80000011600 */
[----:B------:R-:W-:Y:S04]  /*3df0*/  @!P0 SEL R0, R2, R0, !P2 ;  /* 0x0000000002008207 */ /* 0x000fe80005000000 */
[----:B------:R-:W-:Y:S01]  /*3e00*/  @!P0 IADD3 R13, PT, PT, R13, -R0, RZ ;  /* 0x800000000d0d8210 */ /* 0x000fe20007ffe0ff */
[----:B------:R-:W-:Y:S01]  /*3e10*/  @!P0 IMAD R0, R9, R12, R0 ;  /* 0x0000000c09008224 */ /* 0x000fe200078e0200 */
[----:B------:R-:W-:Y:S01]  /*3e20*/  IADD3 R9, PT, PT, -R8, RZ, RZ ;  /* 0x000000ff08097210 */ /* 0x000fe20007ffe1ff */
[--C-:B------:R-:W-:Y:S02]  /*3e30*/  IMAD.MOV R12, RZ, RZ, -R2.reuse ;  /* 0x000000ffff0c7224 */ /* 0x100fe400078e0a02 */
[----:B------:R-:W-:Y:S02]  /*3e40*/  @!P0 IMAD R8, R13, R26, R2 ;  /* 0x0000001a0d088224 */ /* 0x000fe400078e0202 */
[----:B------:R-:W-:Y:S02]  /*3e50*/  @!P0 IMAD.MOV.U32 R2, RZ, RZ, R0 ;  /* 0x000000ffff028224 */ /* 0x000fe400078e0000 */
[----:B------:R-:W-:Y:S02]  /*3e60*/  IMAD R11, R3, R12, R11 ;  /* 0x0000000c030b7224 */ /* 0x000fe400078e020b */
[----:B------:R-:W-:Y:S02]  /*3e70*/  IMAD R10, R6, R9, R10 ;  /* 0x00000009060a7224 */ /* 0x000fe400078e020a */
[----:B------:R-:W-:Y:S02]  /*3e80*/  IMAD R11, R2, R3, R11 ;  /* 0x00000003020b7224 */ /* 0x000fe400078e020b */
[----:B------:R-:W-:Y:S02]  /*3e90*/  IMAD R10, R8, R6, R10 ;  /* 0x00000006080a7224 */ /* 0x000fe400078e020a */
.L_x_68:
[----:B------:R-:W-:Y:S05]  /*3ea0*/  BRA.U UP1, `(.L_x_69) ;  /* 0x0000000101107547 */ /* 0x000fea000b800000 */
[----:B------:R-:W-:Y:S04]  /*3eb0*/  MOV R2, UR6 ;  /* 0x0000000600027c02 */ /* 0x000fe80008000f00 */
[----:B------:R-:W-:Y:S04]  /*3ec0*/  SHF.L.U32 R2, R2, 0x1f, RZ ;  /* 0x0000001f02027819 */ /* 0x000fe800000006ff */
[----:B------:R-:W2:Y:S02]  /*3ed0*/  SYNCS.PHASECHK.TRANS64.TRYWAIT P0, [UR7+0x78], R2 ;  /* 0x00007802ff0075a7 */ /* 0x000ea40008001107 */
[----:B--2---:R-:W-:Y:S05]  /*3ee0*/  @!P0 BRA `(.L_x_70) ;  /* 0x0000006400688947 */ /* 0x004fea0003800000 */
.L_x_69:
[----:B------:R-:W-:Y:S01]  /*3ef0*/  R2UR UR43, R15 ;  /* 0x000000000f2b72ca */ /* 0x000fe200000e0000 */
[----:B------:R-:W-:Y:S01]  /*3f00*/  IMAD.MOV.U32 R32, RZ, RZ, 0x1 ;  /* 0x00000001ff207424 */ /* 0x000fe200078e00ff */
[----:B------:R-:W-:Y:S02]  /*3f10*/  R2UR UR42, R14 ;  /* 0x000000000e2a72ca */ /* 0x000fe400000e0000 */
[----:B------:R-:W-:Y:S02]  /*3f20*/  ISETP.NE.U32.AND P2, PT, RZ, UR4, PT ;  /* 0x00000004ff007c0c */ /* 0x000fe4000bf45070 */
[----:B------:R-:W-:Y:S02]  /*3f30*/  SHF.L.U32 R32, R32, 0x1f, RZ ;  /* 0x0000001f20207819 */ /* 0x000fe400000006ff */
[----:B------:R-:W-:Y:S05]  /*3f40*/  ISETP.NE.AND.EX P2, PT, RZ, UR5, PT, P2 ;  /* 0x00000005ff007c0c */ /* 0x000fea000bf45320 */
[----:B------:R-:W-:Y:S02]  /*3f50*/  USHF.L.U32 UR43, UR43, 0x6, URZ ;  /* 0x000000062b2b7899 */ /* 0x000fe400080006ff */
[----:B------:R-:W-:Y:S01]  /*3f60*/  USHF.L.U32 UR42, UR42, 0x8, URZ ;  /* 0x000000082a2a7899 */ /* 0x000fe200080006ff */
[----:B------:R-:W-:Y:S11]  /*3f70*/  BRA.U !UP3, `(.L_x_71) ;  /* 0x000000010b347547 */ /* 0x000ff6000b800000 */
[----:B------:R-:W-:Y:S01]  /*3f80*/  UPLOP3.LUT UP0, UPT, UPT, UPT, UP2, 0x80, 0x8 ;  /* 0x000000000008789c */ /* 0x000fe20003f0f020 */
[----:B--2---:R-:W-:Y:S02]  /*3f90*/  HFMA2 R0, -RZ, RZ, 0, 5.9604644775390625e-08 ;  /* 0x00000001ff007431 */ /* 0x004fe400000001ff */
[----:B------:R-:W-:Y:S03]  /*3fa0*/  IMAD.MOV.U32 R64, RZ, RZ, 0x1 ;  /* 0x00000001ff407424 */ /* 0x000fe600078e00ff */
[----:B------:R-:W-:Y:S05]  /*3fb0*/  PLOP3.LUT P0, PT, PT, PT, UP0, 0x80, 0x8 ;  /* 0x000000000008781c */ /* 0x000fea0003f0f008 */
[----:B------:R-:W2:Y:S01]  /*3fc0*/  @UP0 LDCU.64 UR10, c[0x0][0x888] ;  /* 0x00011100ff0a07ac */ /* 0x000ea20008000a00 */
[----:B------:R-:W-:Y:S07]  /*3fd0*/  @UP0 UIMAD UR8, UR36, UR4, URZ ;  /* 0x00000004240802a4 */ /* 0x000fee000f8e02ff */
[----:B------:R-:W-:Y:S01]  /*3fe0*/  @!P0 PRMT R64, R0, 0x7610, R64 ;  /* 0x0000761000408816 */ /* 0x000fe20000000040 */
[----:B--2---:R-:W-:Y:S03]  /*3ff0*/  @UP0 UIMAD.WIDE UR10, UR8, 0x4, UR10 ;  /* 0x00000004080a08a5 */ /* 0x004fe6000f8e020a */
[----:B------:R-:W2:Y:S03]  /*4000*/  @!UP0 LDCU UR8, c[0x0][0x880] ;  /* 0x00011000ff0887ac */ /* 0x000ea60008000800 */
[----:B------:R-:W-:Y:S01]  /*4010*/  IMAD.U32 R8, RZ, RZ, UR10 ;  /* 0x0000000aff087e24 */ /* 0x000fe2000f8e00ff */
[----:B------:R-:W-:Y:S05]  /*4020*/  MOV R9, UR11 ;  /* 0x0000000b00097c02 */ /* 0x000fea0008000f00 */
[----:B-----5:R3:W5:Y:S02]  /*4030*/  @P0 LDG.E R35, desc[UR46][R8.64] ;  /* 0x0000002e08230981 */ /* 0x020764000c1e1900 */
[----:B--23--:R-:W-:Y:S07]  /*4040*/  @!P0 IMAD.U32 R35, RZ, RZ, UR8 ;  /* 0x00000008ff238e24 */ /* 0x00cfee000f8e00ff */
.L_x_71:
[----:B-----5:R-:W-:Y:S01]  /*4050*/  @!P2 FSETP.EQ.AND P0, PT, R35, RZ, PT ;  /* 0x000000ff2300a20b */ /* 0x020fe20003f02000 */
[----:B------:R-:W-:Y:S01]  /*4060*/  @!UPT UIADD3 URZ, UPT, UPT, URZ, URZ, URZ ;  /* 0x000000fffffff290 */ /* 0x000fe2000fffe0ff */
[----:B------:R-:W-:Y:S11]  /*4070*/  @!P2 BRA `(.L_x_72) ;  /* 0x000000000014a947 */ /* 0x000ff60003800000 */
[----:B------:R-:W-:Y:S02]  /*4080*/  LOP3.LUT P2, RZ, R64, 0xff, RZ, 0xc0, !PT ;  /* 0x000000ff40ff7812 */ /* 0x000fe4000784c0ff */
[----:B------:R-:W-:Y:S04]  /*4090*/  PLOP3.LUT P0, PT, PT, PT, UP0, 0x80, 0x8 ;  /* 0x000000000008781c */ /* 0x000fe80003f0f008 */
[----:B------:R-:W-:Y:S07]  /*40a0*/  PLOP3.LUT P0, PT, P0, PT, PT, 0x8, 0x80 ;  /* 0x000000000080781c */ /* 0x000fee000070e170 */
[----:B------:R-:W-:Y:S11]  /*40b0*/  @P2 FSETP.EQ.AND P0, PT, R35, RZ, PT ;  /* 0x000000ff2300220b */ /* 0x000ff60003f02000 */
[----:B------:R-:W-:Y:S02]  /*40c0*/  @!UPT UIADD3 URZ, UPT, UPT, URZ, URZ, URZ ;  /* 0x000000fffffff290 */ /* 0x000fe4000fffe0ff */
.L_x_72:
[----:B------:R-:W3:Y:S01]  /*40d0*/  SYNCS.PHASECHK.TRANS64.TRYWAIT P2, [UR7+0x50], R32 ;  /* 0x00005020ff0075a7 */ /* 0x000ee20008041107 */
[----:B------:R-:W-:Y:S04]  /*40e0*/  ELECT P4, URZ, PT ;  /* 0x0000000000ff782f */ /* 0x000fe80003880000 */
[----:B------:R-:W-:Y:S11]  /*40f0*/  PLOP3.LUT P4, PT, P0, P4, PT, 0xf2, 0x2f ;  /* 0x00000000002f781c */ /* 0x000ff60000789e72 */
[----:B------:R-:W-:Y:S02]  /*4100*/  @!UPT UIADD3 URZ, UPT, UPT, URZ, URZ, URZ ;  /* 0x000000fffffff290 */ /* 0x000fe4000fffe0ff */
[----:B-1----:R-:W-:Y:S05]  /*4110*/  @!P4 IADD3 R8, P0, PT, R30, 0x580, RZ ;  /* 0x000005801e08c810 */ /* 0x002fea0007f1e0ff */
[----:B--2---:R-:W-:Y:S01]  /*4120*/  @!P4 IMAD.X R2, RZ, RZ, R31, P0 ;  /* 0x000000ffff02c224 */ /* 0x004fe200000e061f */
[----:B---3--:R-:W-:Y:S07]  /*4130*/  @!P2 BRA `(.L_x_73) ;  /* 0x0000006000eca947 */ /* 0x008fee0003800000 */
.L_x_194:
[----:B------:R-:W-:Y:S01]  /*4140*/  @!P4 R2UR UR9, R8 ;  /* 0x000000000809c2ca */ /* 0x000fe200000e0000 */
[----:B------:R-:W-:Y:S01]  /*4150*/  VOTEU.ALL UP1, P4 ;  /* 0x0000000000ff7886 */ /* 0x000fe20002020000 */
[----:B------:R-:W-:Y:S01]  /*4160*/  @!P4 R2UR UR8, R2 ;  /* 0x000000000208c2ca */ /* 0x000fe200000e0000 */
[----:B-1----:R-:W-:Y:S01]  /*4170*/  @!P4 IMAD.MOV.U32 R0, RZ, RZ, 0x2000 ;  /* 0x00002000ff00c424 */ /* 0x002fe200078e00ff */
[----:B------:R-:W-:Y:S01]  /*4180*/  UMOV UR44, UR36 ;  /* 0x00000024002c7c82 */ /* 0x000fe20008000000 */
[----:B------:R-:W-:Y:S02]  /*4190*/  UPRMT UR21, UR37, 0x654, UR41 ;  /* 0x0000065425157896 */ /* 0x000fe40008000029 */
[----:B------:R-:W-:Y:S01]  /*41a0*/  @!UP1 UIADD3 UR40, UPT, UPT, UR7, 0x400, URZ ;  /* 0x0000040007289890 */ /* 0x000fe2000fffe0ff */
[----:B------:R-:W-:Y:S05]  /*41b0*/  VOTEU.ALL UP1, P4 ;  /* 0x0000000000ff7886 */ /* 0x000fea0002020000 */
[----:B------:R-:W-:Y:S01]  /*41c0*/  IMAD.U32 R8, RZ, RZ, UR9 ;  /* 0x00000009ff087e24 */ /* 0x000fe2000f8e00ff */
[----:B------:R-:W-:Y:S01]  /*41d0*/  UMOV UR9, 0x10000000 ;  /* 0x1000000000097882 */ /* 0x000fe20000000000 */
[----:B------:R-:W-:Y:S01]  /*41e0*/  IMAD.U32 R9, RZ, RZ, UR8 ;  /* 0x00000008ff097e24 */ /* 0x000fe2000f8e00ff */
[----:B------:R-:W-:Y:S02]  /*41f0*/  UMOV UR8, 0x0 ;  /* 0x0000000000087882 */ /* 0x000fe40000000000 */
[----:B------:R-:W-:Y:S02]  /*4200*/  @!P4 R2UR UR10, R8 ;  /* 0x00000000080ac2ca */ /* 0x000fe400000e0000 */
[----:B------:R-:W-:Y:S02]  /*4210*/  @!P4 R2UR UR11, R9 ;  /* 0x00000000090bc2ca */ /* 0x000fe400000e0000 */
[----:B------:R-:W-:Y:S05]  /*4220*/  @!P4 IADD3 R8, P0, PT, R30, 0x580, RZ ;  /* 0x000005801e08c810 */ /* 0x000fea0007f1e0ff */
[----:B------:R-:W-:Y:S06]  /*4230*/  @!P4 IMAD.X R2, RZ, RZ, R31, P0 ;  /* 0x000000ffff02c224 */ /* 0x000fec00000e061f */
[----:B------:R1:W-:Y:S01]  /*4240*/  @!UP1 UTMALDG.3D [UR40], [UR10], desc[UR8] ;  /* 0x000008280a0095b4 */ /* 0x0003e20008011000 */
[----:B------:R1:W-:Y:S01]  /*4250*/  @!P4 SYNCS.ARRIVE.TRANS64.RED.A0TR RZ, [UR7+0x30], R0 ;  /* 0x00003000ffffc9a7 */ /* 0x0003e20008300407 */
[----:B------:R-:W-:Y:S01]  /*4260*/  SYNCS.ARRIVE.TRANS64.RED.A1T0 RZ, [UR21], RZ ;  /* 0x000000ffffff79a7 */ /* 0x000fe20008100415 */
[----:B------:R-:W2:Y:S02]  /*4270*/  SYNCS.PHASECHK.TRANS64.TRYWAIT P2, [UR7+0x58], R32 ;  /* 0x00005820ff0075a7 */ /* 0x000ea40008041107 */
[----:B-12---:R-:W-:Y:S05]  /*4280*/  @!P2 BRA `(.L_x_74) ;  /* 0x0000006000b0a947 */ /* 0x006fea0003800000 */
.L_x_196:
[----:B------:R-:W-:Y:S01]  /*4290*/  @!P4 R2UR UR9, R8 ;  /* 0x000000000809c2ca */ /* 0x000fe200000e0000 */
[----:B------:R-:W-:Y:S01]  /*42a0*/  VOTEU.ALL UP1, P4 ;  /* 0x0000000000ff7886 */ /* 0x000fe20002020000 */
[----:B------:R-:W-:Y:S01]  /*42b0*/  @!P4 R2UR UR8, R2 ;  /* 0x000000000208c2ca */ /* 0x000fe200000e0000 */
[----:B-1----:R-:W-:Y:S01]  /*42c0*/  @!P4 IMAD.MOV.U32 R0, RZ, RZ, 0x2000 ;  /* 0x00002000ff00c424 */ /* 0x002fe200078e00ff */
[----:B------:R-:W-:Y:S01]  /*42d0*/  UMOV UR35, UR43 ;  /* 0x0000002b00237c82 */ /* 0x000fe20008000000 */
[----:B------:R-:W-:Y:S02]  /*42e0*/  UPRMT UR15, UR37, 0x654, UR33 ;  /* 0x00000654250f7896 */ /* 0x000fe40008000021 */
[----:B------:R-:W-:Y:S02]  /*42f0*/  @!UP1 UIADD3 UR34, UPT, UPT, UR42, 0x20, URZ ;  /* 0x000000202a229890 */ /* 0x000fe4000fffe0ff */
[----:B------:R-:W-:Y:S01]  /*4300*/  @!UP1 UIADD3 UR32, UPT, UPT, UR7, 0x2400, URZ ;  /* 0x0000240007209890 */ /* 0x000fe2000fffe0ff */
[----:B------:R-:W-:Y:S03]  /*4310*/  VOTEU.ALL UP1, P4 ;  /* 0x0000000000ff7886 */ /* 0x000fe60002020000 */
        /* <DEDUP_REMOVED lines=13> */
.L_x_198:
[----:B------:R-:W-:Y:S01]  /*43f0*/  @!P4 R2UR UR9, R8 ;  /* 0x000000000809c2ca */ /* 0x000fe200000e0000 */
[----:B------:R-:W-:Y:S01]  /*4400*/  VOTEU.ALL UP1, P4 ;  /* 0x0000000000ff7886 */ /* 0x000fe20002020000 */
[----:B------:R-:W-:Y:S01]  /*4410*/  @!P4 R2UR UR8, R2 ;  /* 0x000000000208c2ca */ /* 0x000fe200000e0000 */
[----:B-1----:R-:W-:Y:S01]  /*4420*/  @!P4 IMAD.MOV.U32 R0, RZ, RZ, 0x2000 ;  /* 0x00002000ff00c424 */ /* 0x002fe200078e00ff */
[----:B------:R-:W-:Y:S01]  /*4430*/  UMOV UR27, UR43 ;  /* 0x0000002b001b7c82 */ /* 0x000fe20008000000 */
[----:B------:R-:W-:Y:S01]  /*4440*/  UMOV UR28, UR36 ;  /* 0x00000024001c7c82 */ /* 0x000fe20008000000 */
[----:B------:R-:W-:Y:S02]  /*4450*/  @!UP1 UIADD3 UR26, UPT, UPT, UR42, 0x40, URZ ;  /* 0x000000402a1a9890 */ /* 0x000fe4000fffe0ff */
[----:B------:R-:W-:Y:S01]  /*4460*/  @!UP1 UIADD3 UR24, UPT, UPT, UR7, 0x4400, URZ ;  /* 0x0000440007189890 */ /* 0x000fe2000fffe0ff */
[----:B------:R-:W-:Y:S01]  /*4470*/  VOTEU.ALL UP1, P4 ;  /* 0x0000000000ff7886 */ /* 0x000fe20002020000 */
[----:B------:R-:W-:Y:S03]  /*4480*/  UPRMT UR14, UR37, 0x654, UR25 ;  /* 0x00000654250e7896 */ /* 0x000fe60008000019 */
        /* <DEDUP_REMOVED lines=13> */
.L_x_200:
[----:B------:R-:W-:Y:S01]  /*4560*/  @!P4 R2UR UR9, R8 ;  /* 0x000000000809c2ca */ /* 0x000fe200000e0000 */
[----:B------:R-:W-:Y:S01]  /*4570*/  VOTEU.ALL UP1, P4 ;  /* 0x0000000000ff7886 */ /* 0x000fe20002020000 */
[----:B------:R-:W-:Y:S01]  /*4580*/  @!P4 R2UR UR8, R2 ;  /* 0x000000000208c2ca */ /* 0x000fe200000e0000 */
[----:B-1----:R-:W-:Y:S01]  /*4590*/  @!P4 IMAD.MOV.U32 R0, RZ, RZ, 0x2000 ;  /* 0x00002000ff00c424 */ /* 0x002fe200078e00ff */
[----:B------:R-:W-:Y:S01]  /*45a0*/  UMOV UR19, UR43 ;  /* 0x0000002b00137c82 */ /* 0x000fe20008000000 */
[----:B------:R-:W-:Y:S01]  /*45b0*/  UMOV UR20, UR36 ;  /* 0x0000002400147c82 */ /* 0x000fe20008000000 */
[----:B------:R-:W-:Y:S01]  /*45c0*/  @!UP1 UIADD3 UR18, UPT, UPT, UR42, 0x60, URZ ;  /* 0x000000602a129890 */ /* 0x000fe2000fffe0ff */
[----:B------:R-:W-:Y:S01]  /*45d0*/  SHF.L.U32 R14, RZ, 0x1f, RZ ;  /* 0x0000001fff0e7819 */ /* 0x000fe200000006ff */
        /* <DEDUP_REMOVED lines=16> */
.L_x_202:
[----:B------:R-:W-:Y:S01]  /*46e0*/  @!P4 R2UR UR9, R8 ;  /* 0x000000000809c2ca */ /* 0x000fe200000e0000 */
[----:B------:R-:W-:Y:S01]  /*46f0*/  VOTEU.ALL UP1, P4 ;  /* 0x0000000000ff7886 */ /* 0x000fe20002020000 */
[----:B------:R-:W-:Y:S01]  /*4700*/  @!P4 R2UR UR8, R2 ;  /* 0x000000000208c2ca */ /* 0x000fe200000e0000 */
[----:B-1----:R-:W-:Y:S01]  /*4710*/  @!P4 IMAD.MOV.U32 R0, RZ, RZ, 0x2000 ;  /* 0x00002000ff00c424 */ /* 0x002fe200078e00ff */
[----:B------:R-:W-:Y:S01]  /*4720*/  UMOV UR18, 0x0 ;  /* 0x0000000000127882 */ /* 0x000fe20000000000 */
[----:B------:R-:W-:Y:S01]  /*4730*/  UMOV UR19, 0x10000000 ;  /* 0x1000000000137882 */ /* 0x000fe20000000000 */
[----:B------:R-:W-:Y:S01]  /*4740*/  @!UP1 UIADD3 UR10, UPT, UPT, UR42, 0x80, URZ ;  /* 0x000000802a0a9890 */ /* 0x000fe2000fffe0ff */
[----:B------:R-:W-:Y:S01]  /*4750*/  UMOV UR11, UR43 ;  /* 0x0000002b000b7c82 */ /* 0x000fe20008000000 */
[----:B------:R-:W-:Y:S05]  /*4760*/  UMOV UR12, UR36 ;  /* 0x00000024000c7c82 */ /* 0x000fea0008000000 */
[----:B------:R-:W-:Y:S01]  /*4770*/  IMAD.U32 R8, RZ, RZ, UR9 ;  /* 0x00000009ff087e24 */ /* 0x000fe2000f8e00ff */
[----:B------:R-:W-:Y:S01]  /*4780*/  UMOV UR9, UR41 ;  /* 0x0000002900097c82 */ /* 0x000fe20008000000 */
[----:B------:R-:W-:Y:S01]  /*4790*/  IMAD.U32 R9, RZ, RZ, UR8 ;  /* 0x00000008ff097e24 */ /* 0x000fe2000f8e00ff */
[----:B------:R-:W-:Y:S02]  /*47a0*/  @!UP1 UIADD3 UR8, UPT, UPT, UR7, 0x400, URZ ;  /* 0x0000040007089890 */ /* 0x000fe4000fffe0ff */
[----:B------:R-:W-:Y:S01]  /*47b0*/  @!P4 R2UR UR22, R8 ;  /* 0x000000000816c2ca */ /* 0x000fe200000e0000 */
[----:B------:R-:W-:Y:S01]  /*47c0*/  VOTEU.ALL UP1, P4 ;  /* 0x0000000000ff7886 */ /* 0x000fe20002020000 */
        /* <DEDUP_REMOVED lines=8> */
.L_x_204:
        /* <DEDUP_REMOVED lines=23> */
.L_x_206:
[----:B------:R-:W2:Y:S01]  /*49c0*/  LDC.64 R12, c[0x0][0xb18] ;  /* 0x0002c600ff0c7b82 */ /* 0x000ea20000000a00 */
[----:B------:R-:W-:Y:S01]  /*49d0*/  @!P4 R2UR UR8, R2 ;  /* 0x000000000208c2ca */ /* 0x000fe200000e0000 */
[----:B------:R-:W-:Y:S01]  /*49e0*/  VOTEU.ALL UP1, P4 ;  /* 0x0000000000ff7886 */ /* 0x000fe20002020000 */
[----:B------:R-:W-:Y:S01]  /*49f0*/  @!P4 R2UR UR9, R8 ;  /* 0x000000000809c2ca */ /* 0x000fe200000e0000 */
[----:B-1----:R-:W-:Y:S01]  /*4a00*/  @!P4 IMAD.MOV.U32 R0, RZ, RZ, 0x2000 ;  /* 0x00002000ff00c424 */ /* 0x002fe200078e00ff */
[----:B------:R-:W-:Y:S03]  /*4a10*/  UMOV UR18, 0x0 ;  /* 0x0000000000127882 */ /* 0x000fe60000000000 */
[----:B------:R-:W1:Y:S01]  /*4a20*/  @!P1 LDC R2, c[0x0][0xb0c] ;  /* 0x0002c300ff029b82 */ /* 0x000e620000000800 */
[----:B------:R-:W-:Y:S01]  /*4a30*/  @!UP1 UIADD3 UR10, UPT, UPT, UR42, 0xc0, URZ ;  /* 0x000000c02a0a9890 */ /* 0x000fe2000fffe0ff */
[----:B------:R-:W-:Y:S01]  /*4a40*/  @P3 SHF.R.U32.HI R27, RZ, 0x10, R21 ;  /* 0x00000010ff1b3819 */ /* 0x000fe20000011615 */
[----:B------:R-:W-:Y:S01]  /*4a50*/  UMOV UR19, 0x10000000 ;  /* 0x1000000000137882 */ /* 0x000fe20000000000 */
[----:B------:R-:W-:Y:S01]  /*4a60*/  UMOV UR11, UR43 ;  /* 0x0000002b000b7c82 */ /* 0x000fe20008000000 */
[----:B------:R-:W-:Y:S01]  /*4a70*/  UMOV UR12, UR36 ;  /* 0x00000024000c7c82 */ /* 0x000fe20008000000 */
[----:B------:R-:W-:Y:S02]  /*4a80*/  VIADD R29, R29, 0x1 ;  /* 0x000000011d1d7836 */ /* 0x000fe40000000000 */
[----:B------:R-:W-:Y:S01]  /*4a90*/  IMAD.U32 R9, RZ, RZ, UR8 ;  /* 0x00000008ff097e24 */ /* 0x000fe2000f8e00ff */
[----:B------:R-:W-:Y:S01]  /*4aa0*/  @!UP1 UIADD3 UR8, UPT, UPT, UR7, 0x4400, URZ ;  /* 0x0000440007089890 */ /* 0x000fe2000fffe0ff */
[----:B------:R-:W-:Y:S01]  /*4ab0*/  IMAD.U32 R8, RZ, RZ, UR9 ;  /* 0x00000009ff087e24 */ /* 0x000fe2000f8e00ff */
[----:B------:R-:W-:Y:S01]  /*4ac0*/  VOTEU.ALL UP1, P4 ;  /* 0x0000000000ff7886 */ /* 0x000fe20002020000 */
[----:B------:R-:W-:Y:S01]  /*4ad0*/  UMOV UR9, UR25 ;  /* 0x0000001900097c82 */ /* 0x000fe20008000000 */
[----:B------:R-:W-:Y:S02]  /*4ae0*/  @!P4 R2UR UR21, R9 ;  /* 0x000000000915c2ca */ /* 0x000fe400000e0000 */
[----:B------:R-:W-:Y:S02]  /*4af0*/  @!P4 R2UR UR20, R8 ;  /* 0x000000000814c2ca */ /* 0x000fe400000e0000 */
[----:B------:R-:W3:Y:S11]  /*4b00*/  LDC.64 R8, c[0x0][0xb10] ;  /* 0x0002c400ff087b82 */ /* 0x000ef60000000a00 */
[----:B------:R1:W-:Y:S01]  /*4b10*/  @!UP1 UTMALDG.3D [UR8], [UR20], desc[UR18] ;  /* 0x00001208140095b4 */ /* 0x0003e20008011000 */
[----:B------:R5:W-:Y:S01]  /*4b20*/  @!P4 SYNCS.ARRIVE.TRANS64.RED.A0TR RZ, [UR7+0x40], R0 ;  /* 0x00004000ffffc9a7 */ /* 0x000be20008300407 */
[C---:B---3--:R-:W-:Y:S01]  /*4b30*/  @!P1 IMAD.HI.U32 R8, R11.reuse, R8, RZ ;  /* 0x000000080b089227 */ /* 0x048fe200078e00ff */
[----:B--2---:R-:W-:Y:S02]  /*4b40*/  @!P1 ISETP.NE.AND P0, PT, R12, 0x1, PT ;  /* 0x000000010c00980c */ /* 0x004fe40003f05270 */
[----:B-1----:R-:W-:Y:S01]  /*4b50*/  @!P1 ISETP.NE.AND P2, PT, R2, 0x1, PT ;  /* 0x000000010200980c */ /* 0x002fe20003f45270 */
[----:B------:R-:W-:Y:S01]  /*4b60*/  SYNCS.ARRIVE.TRANS64.RED.A1T0 RZ, [UR14], RZ ;  /* 0x000000ffffff79a7 */ /* 0x000fe2000810040e */
[C---:B------:R-:W-:Y:S01]  /*4b70*/  @!P1 IMAD.HI.U32 R13, R10.reuse, R13, RZ ;  /* 0x0000000d0a0d9227 */ /* 0x040fe200078e00ff */
[----:B------:R-:W-:Y:S04]  /*4b80*/  @!P1 SHF.R.U32.HI R8, RZ, R9, R8 ;  /* 0x00000009ff089219 */ /* 0x000fe80000011608 */
[----:B------:R-:W-:Y:S01]  /*4b90*/  @!P1 SEL R8, R11, R8, !P2 ;  /* 0x000000080b089207 */ /* 0x000fe20005000000 */
[----:B------:R-:W1:Y:S01]  /*4ba0*/  SYNCS.PHASECHK.TRANS64.TRYWAIT P5, [UR7+0x68], R14 ;  /* 0x0000680eff0075a7 */ /* 0x000e6200080a1107 */
[----:B-----5:R-:W2:Y:S02]  /*4bb0*/  @!P1 LDC R0, c[0x0][0xb20] ;  /* 0x0002c800ff009b82 */ /* 0x020ea40000000800 */
[----:B--2---:R-:W-:Y:S04]  /*4bc0*/  @!P1 SHF.R.U32.HI R0, RZ, R0, R13 ;  /* 0x00000000ff009219 */ /* 0x004fe8000001160d */
[----:B------:R-:W-:Y:S05]  /*4bd0*/  @!P1 SEL R9, R10, R0, !P0 ;  /* 0x000000000a099207 */ /* 0x000fea0004000000 */
[----:B------:R-:W-:Y:S02]  /*4be0*/  @!P1 IMAD.IADD R0, R9, 0x1, -R8 ;  /* 0x0000000109009824 */ /* 0x000fe400078e0a08 */
[----:B------:R-:W-:Y:S02]  /*4bf0*/  @!P1 IMAD.IADD R8, R8, 0x1, -R9 ;  /* 0x0000000108089824 */ /* 0x000fe400078e0a09 */
[----:B------:R-:W-:Y:S02]  /*4c00*/  @!P1 IMAD R11, R0, R2, R11 ;  /* 0x00000002000b9224 */ /* 0x000fe400078e020b */
[----:B------:R-:W-:Y:S01]  /*4c10*/  @!P1 IMAD R10, R8, R12, R10 ;  /* 0x0000000c080a9224 */ /* 0x000fe200078e020a */
[----:B-1----:R-:W-:Y:S06]  /*4c20*/  @!P5 BRA `(.L_x_80) ;  /* 0x0000005800d8d947 */ /* 0x002fec0003800000 */
.L_x_208:
[----:B------:R-:W-:Y:S01]  /*4c30*/  @!P4 IADD3 R2, P0, PT, R30, 0x580, RZ ;  /* 0x000005801e02c810 */ /* 0x000fe20007f1e0ff */
[----:B------:R-:W-:Y:S01]  /*4c40*/  VOTEU.ALL UP1, P4 ;  /* 0x0000000000ff7886 */ /* 0x000fe20002020000 */
[----:B------:R-:W-:Y:S01]  /*4c50*/  UMOV UR18, 0x0 ;  /* 0x0000000000127882 */ /* 0x000fe20000000000 */
[----:B------:R-:W-:Y:S01]  /*4c60*/  UMOV UR19, 0x10000000 ;  /* 0x1000000000137882 */ /* 0x000fe20000000000 */
[----:B------:R-:W-:Y:S01]  /*4c70*/  @!P4 R2UR UR9, R2 ;  /* 0x000000000209c2ca */ /* 0x000fe200000e0000 */
[----:B-1----:R-:W-:Y:S01]  /*4c80*/  @!P4 IMAD.X R0, RZ, RZ, R31, P0 ;  /* 0x000000ffff00c224 */ /* 0x002fe200000e061f */
[----:B------:R-:W-:Y:S01]  /*4c90*/  @!UP1 UIADD3 UR10, UPT, UPT, UR42, 0xe0, URZ ;  /* 0x000000e02a0a9890 */ /* 0x000fe2000fffe0ff */
[----:B------:R-:W-:Y:S01]  /*4ca0*/  ISETP.NE.AND P0, PT, R29, 0x2, PT ;  /* 0x000000021d00780c */ /* 0x000fe20003f05270 */
[----:B------:R-:W-:Y:S01]  /*4cb0*/  UMOV UR11, UR43 ;  /* 0x0000002b000b7c82 */ /* 0x000fe20008000000 */
[----:B------:R-:W-:Y:S01]  /*4cc0*/  UMOV UR12, UR36 ;  /* 0x00000024000c7c82 */ /* 0x000fe20008000000 */
[----:B------:R-:W-:Y:S01]  /*4cd0*/  @!P4 R2UR UR8, R0 ;  /* 0x000000000008c2ca */ /* 0x000fe200000e0000 */
[----:B------:R-:W-:Y:S01]  /*4ce0*/  IMAD.IADD R14, R10, 0x1, R62 ;  /* 0x000000010a0e7824 */ /* 0x000fe200078e023e */
[----:B------:R-:W-:Y:S01]  /*4cf0*/  @P3 R2UR UR36, R27 ;  /* 0x000000001b2432ca */ /* 0x000fe200000e0000 */
[----:B------:R-:W-:Y:S01]  /*4d00*/  IMAD.IADD R15, R11, 0x1, R63 ;  /* 0x000000010b0f7824 */ /* 0x000fe200078e023f */
[----:B------:R-:W-:Y:S02]  /*4d10*/  SEL R0, RZ, 0x1, P0 ;  /* 0x00000001ff007807 */ /* 0x000fe40000000000 */
[----:B------:R-:W-:Y:S01]  /*4d20*/  SEL R29, R29, RZ, P0 ;  /* 0x000000ff1d1d7207 */ /* 0x000fe20000000000 */
[----:B------:R-:W-:Y:S01]  /*4d30*/  IMAD.U32 R8, RZ, RZ, UR9 ;  /* 0x00000009ff087e24 */ /* 0x000fe2000f8e00ff */
[----:B------:R-:W-:Y:S01]  /*4d40*/  UMOV UR9, UR17 ;  /* 0x0000001100097c82 */ /* 0x000fe20008000000 */
[----:B------:R-:W-:Y:S03]  /*4d50*/  LOP3.LUT R28, R28, R0, RZ, 0x3c, !PT ;  /* 0x000000001c1c7212 */ /* 0x000fe600078e3cff */
[----:B------:R-:W-:Y:S01]  /*4d60*/  @!P4 R2UR UR14, R8 ;  /* 0x00000000080ec2ca */ /* 0x000fe200000e0000 */
[----:B------:R-:W-:Y:S01]  /*4d70*/  IMAD.U32 R9, RZ, RZ, UR8 ;  /* 0x00000008ff097e24 */ /* 0x000fe2000f8e00ff */
[----:B------:R-:W-:Y:S01]  /*4d80*/  @!UP1 UIADD3 UR8, UPT, UPT, UR7, 0x6400, URZ ;  /* 0x0000640007089890 */ /* 0x000fe2000fffe0ff */
[----:B------:R-:W-:Y:S03]  /*4d90*/  VOTEU.ALL UP1, P4 ;  /* 0x0000000000ff7886 */ /* 0x000fe60002020000 */
[----:B------:R-:W-:Y:S11]  /*4da0*/  @!P4 R2UR UR15, R9 ;  /* 0x00000000090fc2ca */ /* 0x000ff600000e0000 */
[----:B------:R-:W-:Y:S02]  /*4db0*/  @!UPT UIADD3 URZ, UPT, UPT, URZ, URZ, URZ ;  /* 0x000000fffffff290 */ /* 0x000fe4000fffe0ff */
[----:B------:R2:W-:Y:S01]  /*4dc0*/  @!UP1 UTMALDG.3D [UR8], [UR14], desc[UR18] ;  /* 0x000012080e0095b4 */ /* 0x0005e20008011000 */
[----:B------:R2:W-:Y:S01]  /*4dd0*/  @!P4 SYNCS.ARRIVE.TRANS64.RED.A0TR RZ, [UR7+0x48], R25 ;  /* 0x00004819ffffc9a7 */ /* 0x0005e20008300407 */
[----:B------:R-:W-:Y:S01]  /*4de0*/  UPLOP3.LUT UP1, UPT, UPT, UPT, UPT, 0x80, 0x8 ;  /* 0x000000000008789c */ /* 0x000fe20003f2f070 */
[----:B------:R-:W-:Y:S01]  /*4df0*/  SYNCS.ARRIVE.TRANS64.RED.A1T0 RZ, [UR13], RZ ;  /* 0x000000ffffff79a7 */ /* 0x000fe2000810040d */
[----:B------:R-:W-:Y:S09]  /*4e00*/  @P3 BRA `(.L_x_81) ;  /* 0xffffffec002c3947 */ /* 0x000ff2000383ffff */
[----:B------:R-:W1:Y:S02]  /*4e10*/  SYNCS.PHASECHK.TRANS64.TRYWAIT P0, [UR7+0x50], R32 ;  /* 0x00005020ff0075a7 */ /* 0x000e640008001107 */
[----:B-1----:R-:W-:Y:S05]  /*4e20*/  @!P0 BRA `(.L_x_82) ;  /* 0x0000005800708947 */ /* 0x002fea0003800000 */
.L_x_210:
[----:B------:R-:W3:Y:S02]  /*4e30*/  SYNCS.PHASECHK.TRANS64.TRYWAIT P0, [UR7+0x58], R32 ;  /* 0x00005820ff0075a7 */ /* 0x000ee40008001107 */
[----:B---3--:R-:W-:Y:S05]  /*4e40*/  @!P0 BRA `(.L_x_83) ;  /* 0x0000005800808947 */ /* 0x008fea0003800000 */
.L_x_212:
[----:B------:R-:W3:Y:S01]  /*4e50*/  SYNCS.PHASECHK.TRANS64.TRYWAIT P0, [UR7+0x60], R32 ;  /* 0x00006020ff0075a7 */ /* 0x000ee20008001107 */
[----:B-1----:R-:W-:Y:S01]  /*4e60*/  HFMA2 R0, -RZ, RZ, 0, 5.9604644775390625e-08 ;  /* 0x00000001ff007431 */ /* 0x002fe200000001ff */
[----:B---3--:R-:W-:Y:S06]  /*4e70*/  @!P0 BRA `(.L_x_84) ;  /* 0x00000058008c8947 */ /* 0x008fec0003800000 */
.L_x_214:
[----:B-1----:R-:W-:Y:S02]  /*4e80*/  MOV R2, UR7 ;  /* 0x0000000700027c02 */ /* 0x002fe40008000f00 */
[----:B------:R-:W-:-:S07]  /*4e90*/  SHF.L.U32 R0, R0, 0x1f, RZ ;  /* 0x0000001f00007819 */ /* 0x000fce00000006ff */
.L_x_85:
[----:B-1----:R1:W3:Y:S02]  /*4ea0*/  SYNCS.PHASECHK.TRANS64.TRYWAIT P0, [R2+URZ+0x68], R0 ;  /* 0x00006800020075a7 */ /* 0x0022e400080011ff */
[----:B---3--:R-:W-:Y:S05]  /*4eb0*/  @!P0 NANOSLEEP.SYNCS 0x989680 ;  /* 0x009896800000895d */ /* 0x008fea0003900000 */
[----:B------:R-:W3:Y:S02]  /*4ec0*/  @!P0 SYNCS.PHASECHK.TRANS64 P0, [R2+URZ+0x68], R0 ;  /* 0x00006800020085a7 */ /* 0x000ee400080010ff */
[----:B--23--:R-:W-:Y:S05]  /*4ed0*/  @P0 EXIT ;  /* 0x000000000000094d */ /* 0x00cfea0003800000 */
[----:B------:R-:W-:Y:S05]  /*4ee0*/  BRA `(.L_x_85) ;  /* 0xfffffffc00ec7947 */ /* 0x000fea000383ffff */
.L_x_66:
[----:B------:R-:W-:-:S06]  /*4ef0*/  UISETP.GE.AND UP1, UPT, UR8, 0x4, UPT ;  /* 0x000000040800788c */ /* 0x000fcc000bf26270 */
[----:B------:R-:W-:-:S13]  /*4f00*/  PLOP3.LUT P0, PT, PT, PT, UP1, 0x80, 0x8 ;  /* 0x000000000008781c */ /* 0x000fda0003f0f018 */
[----:B------:R-:W-:Y:S05]  /*4f10*/  @!P0 EXIT ;  /* 0x000000000000894d */ /* 0x000fea0003800000 */
[----:B------:R-:W-:Y:S01]  /*4f20*/  BAR.SYNC.DEFER_BLOCKING 0x6, 0xa0 ;  /* 0x0182800000007b1d */ /* 0x000fe20000010000 */
[C---:B------:R-:W-:Y:S01]  /*4f30*/  IMAD.SHL.U32 R4, R76.reuse, 0x20, RZ ;  /* 0x000000204c047824 */ /* 0x040fe200078e00ff */
[C---:B------:R-:W-:Y:S01]  /*4f40*/  R2P PR, R76.reuse, 0x6 ;  /* 0x000000064c007804 */ /* 0x040fe20000000000 */
[C---:B------:R-:W-:Y:S01]  /*4f50*/  IMAD.SHL.U32 R68, R76.reuse, 0x4, RZ ;  /* 0x000000044c447824 */ /* 0x040fe200078e00ff */
[----:B------:R-:W-:Y:S01]  /*4f60*/  CS2R R72, SRZ ;  /* 0x0000000000487805 */ /* 0x000fe2000001ff00 */
[----:B------:R-:W-:Y:S01]  /*4f70*/  IMAD.U32 R32, R76, 0x10000, RZ ;  /* 0x000100004c207824 */ /* 0x000fe200078e00ff */
[----:B------:R-:W-:Y:S02]  /*4f80*/  UMOV UR48, 0x400 ;  /* 0x0000040000307882 */ /* 0x000fe40000000000 */
[----:B------:R-:W1:Y:S01]  /*4f90*/  LDC R67, c[0x0][0x370] ;  /* 0x0000dc00ff437b82 */ /* 0x000e620000000800 */
[----:B------:R-:W-:Y:S01]  /*4fa0*/  ULEA UR48, UR37, UR48, 0x18 ;  /* 0x0000003025307291 */ /* 0x000fe2000f8ec0ff */
[----:B------:R-:W-:Y:S01]  /*4fb0*/  LOP3.LUT R3, R4, 0xe0, RZ, 0xc0, !PT ;  /* 0x000000e004037812 */ /* 0x000fe200078ec0ff */
[----:B------:R-:W-:Y:S01]  /*4fc0*/  IMAD.SHL.U32 R2, R76, 0x10, RZ ;  /* 0x000000104c027824 */ /* 0x000fe200078e00ff */
[----:B------:R-:W-:Y:S01]  /*4fd0*/  LOP3.LUT R4, R4, 0x100, RZ, 0xc0, !PT ;  /* 0x0000010004047812 */ /* 0x000fe200078ec0ff */
[----:B------:R-:W-:Y:S01]  /*4fe0*/  UIADD3 UR4, UPT, UPT, UR48, 0x400, URZ ;  /* 0x0000040030047890 */ /* 0x000fe2000fffe0ff */
[----:B------:R-:W-:Y:S01]  /*4ff0*/  LOP3.LUT R68, R3, 0x1c, R68, 0xf8, !PT ;  /* 0x0000001c03447812 */ /* 0x000fe200078ef844 */
[----:B------:R-:W-:Y:S01]  /*5000*/  IMAD.MOV.U32 R75, RZ, RZ, 0x10 ;  /* 0x00000010ff4b7424 */ /* 0x000fe200078e00ff */
[----:B------:R-:W2:Y:S01]  /*5010*/  LDC R28, c[0x0][0xb0c] ;  /* 0x0002c300ff1c7b82 */ /* 0x000ea20000000800 */
[----:B------:R-:W-:Y:S01]  /*5020*/  SHF.R.U32.HI R3, RZ, 0x2, R76 ;  /* 0x00000002ff037819 */ /* 0x000fe2000001164c */
[----:B------:R-:W-:Y:S01]  /*5030*/  IMAD.MOV.U32 R74, RZ, RZ, 0x20 ;  /* 0x00000020ff4a7424 */ /* 0x000fe200078e00ff */
[----:B------:R-:W-:Y:S01]  /*5040*/  LOP3.LUT R32, R32, 0x600000, RZ, 0xc0, !PT ;  /* 0x0060000020207812 */ /* 0x000fe200078ec0ff */
[----:B------:R-:W-:Y:S01]  /*5050*/  IMAD.MOV.U32 R31, RZ, RZ, RZ ;  /* 0x000000ffff1f7224 */ /* 0x000fe200078e00ff */
[----:B------:R-:W-:Y:S01]  /*5060*/  LOP3.LUT R2, R4, 0x600, R2, 0xf8, !PT ;  /* 0x0000060004027812 */ /* 0x000fe200078ef802 */
[----:B------:R-:W-:Y:S01]  /*5070*/  IMAD.MOV.U32 R79, RZ, RZ, RZ ;  /* 0x000000ffff4f7224 */ /* 0x000fe200078e00ff */
[----:B------:R-:W-:Y:S01]  /*5080*/  LOP3.LUT R68, R68, 0x4, R3, 0x78, !PT ;  /* 0x0000000444447812 */ /* 0x000fe200078e7803 */
[----:B------:R-:W4:Y:S01]  /*5090*/  LDC R65, c[0x0][0xb20] ;  /* 0x0002c800ff417b82 */ /* 0x000f220000000800 */
[----:B------:R-:W3:Y:S01]  /*50a0*/  LDS R0, [UR48+0x130] ;  /* 0x00013030ff007984 */ /* 0x000ee20008000800 */
[----:B------:R-:W-:Y:S01]  /*50b0*/  LOP3.LUT R76, R76, 0x60, RZ, 0xc0, !PT ;  /* 0x000000604c4c7812 */ /* 0x000fe200078ec0ff */
[----:B------:R-:W-:Y:S01]  /*50c0*/  IMAD.U32 R70, RZ, RZ, UR4 ;  /* 0x00000004ff467e24 */ /* 0x000fe2000f8e00ff */
[----:B------:R-:W-:Y:S01]  /*50d0*/  LOP3.LUT R68, R2, R68, RZ, 0xfc, !PT ;  /* 0x0000004402447212 */ /* 0x000fe200078efcff */
[----:B------:R-:W1:Y:S01]  /*50e0*/  LDCU.64 UR52, c[0x0][0x348] ;  /* 0x00006900ff3477ac */ /* 0x000e620008000a00 */
[----:B------:R-:W-:-:S02]  /*50f0*/  SEL R75, R75, 0xfffffff0, !P2 ;  /* 0xfffffff04b4b7807 */ /* 0x000fc40005000000 */
[----:B------:R-:W1:Y:S01]  /*5100*/  LDC R27, c[0x0][0xb30] ;  /* 0x0002cc00ff1b7b82 */ /* 0x000e620000000800 */
[----:B------:R-:W-:Y:S01]  /*5110*/  SEL R74, R74, 0xffffffe0, !P1 ;  /* 0xffffffe04a4a7807 */ /* 0x000fe20004800000 */
[----:B------:R-:W1:Y:S01]  /*5120*/  LDCU.64 UR38, c[0x0][0x888] ;  /* 0x00011100ff2677ac */ /* 0x000e620008000a00 */
[----:B------:R-:W1:Y:S05]  /*5130*/  LDCU.64 UR44, c[0x0][0x890] ;  /* 0x00011200ff2c77ac */ /* 0x000e6a0008000a00 */
[----:B------:R-:W1:Y:S01]  /*5140*/  LDC.64 R60, c[0x0][0xb10] ;  /* 0x0002c400ff3c7b82 */ /* 0x000e620000000a00 */
[----:B------:R-:W-:Y:S01]  /*5150*/  UMOV UR49, URZ ;  /* 0x000000ff00317c82 */ /* 0x000fe20008000000 */
[----:B------:R-:W-:-:S06]  /*5160*/  UMOV UR51, URZ ;  /* 0x000000ff00337c82 */ /* 0x000fcc0008000000 */
[----:B------:R-:W1:Y:S08]  /*5170*/  LDC.64 R24, c[0x0][0xb18] ;  /* 0x0002c600ff187b82 */ /* 0x000e700000000a00 */
[----:B------:R-:W1:Y:S08]  /*5180*/  LDC.64 R22, c[0x0][0xb28] ;  /* 0x0002ca00ff167b82 */ /* 0x000e700000000a00 */
[----:B------:R-:W1:Y:S01]  /*5190*/  LDC.64 R58, c[0x0][0x8b0] ;  /* 0x00022c00ff3a7b82 */ /* 0x000e620000000a00 */
[----:B---3--:R-:W-:-:S07]  /*51a0*/  IMAD.IADD R32, R0, 0x1, R32 ;  /* 0x0000000100207824 */ /* 0x008fce00078e0220 */
[----:B------:R-:W3:Y:S08]  /*51b0*/  LDC.64 R56, c[0x0][0x8a8] ;  /* 0x00022a00ff387b82 */ /* 0x000ef00000000a00 */
[----:B--2-4-:R-:W1:Y:S02]  /*51c0*/  LDC R66, c[0x0][0x374] ;  /* 0x0000dd00ff427b82 */ /* 0x014e640000000800 */
.L_x_161:
[C---:B------:R-:W-:Y:S02]  /*51d0*/  LEA R0, R79.reuse, UR48, 0x3 ;  /* 0x000000304f007c11 */ /* 0x040fe4000f8e18ff */
[----:B------:R-:W-:Y:S02]  /*51e0*/  SHF.L.U32 R2, R72, 0x1f, RZ ;  /* 0x0000001f48027819 */ /* 0x000fe400000006ff */
[----:B------:R-:W-:Y:S02]  /*51f0*/  LEA R16, R79, UR48, 0x4 ;  /* 0x000000304f107c11 */ /* 0x000fe4000f8e20ff */
[----:B------:R-:W2:Y:S02]  /*5200*/  SYNCS.PHASECHK.TRANS64.TRYWAIT P0, [R0+URZ+0x80], R2 ;  /* 0x00008002000075a7 */ /* 0x000ea400080011ff */
[----:B--2---:R-:W-:Y:S05]  /*5210*/  @!P0 BRA `(.L_x_86) ;  /* 0x0000005400bc8947 */ /* 0x004fea0003800000 */
.L_x_215:
[----:B------:R-:W4:Y:S01]  /*5220*/  LDC.64 R10, c[0x0][0xb10] ;  /* 0x0002c400ff0a7b82 */ /* 0x000f220000000a00 */
[----:B------:R-:W3:Y:S01]  /*5230*/  LDS.128 R16, [R16+0x110] ;  /* 0x0001100010107984 */ /* 0x000ee20000000c00 */
[----:B-1----:R-:W-:Y:S01]  /*5240*/  ISETP.NE.AND P1, PT, R27, 0x1, PT ;  /* 0x000000011b00780c */ /* 0x002fe20003f25270 */
[----:B--2---:R-:W-:Y:S01]  /*5250*/  VIADD R0, R0, 0x90 ;  /* 0x0000009000007836 */ /* 0x004fe20000000000 */
[----:B------:R-:W-:Y:S04]  /*5260*/  ISETP.GE.AND P0, PT, R26, 0x1, PT ;  /* 0x000000011a00780c */ /* 0x000fe80003f06270 */
[----:B------:R-:W1:Y:S01]  /*5270*/  LDC.64 R8, c[0x0][0xb18] ;  /* 0x0002c600ff087b82 */ /* 0x000e620000000a00 */
[----:B------:R-:W-:Y:S01]  /*5280*/  PRMT R0, RZ, 0x654, R0 ;  /* 0x00000654ff007816 */ /* 0x000fe20000000000 */
[----:B------:R-:W-:Y:S01]  /*5290*/  @!PT LDS RZ, [RZ] ;  /* 0x00000000fffff984 */ /* 0x000fe20000000800 */
[----:B------:R-:W-:Y:S01]  /*52a0*/  @!PT LDS RZ, [RZ] ;  /* 0x00000000fffff984 */ /* 0x000fe20000000800 */
[----:B------:R-:W-:Y:S01]  /*52b0*/  @!PT LDS RZ, [RZ] ;  /* 0x00000000fffff984 */ /* 0x000fe20000000800 */
[----:B------:R-:W-:Y:S01]  /*52c0*/  @!PT LDS RZ, [RZ] ;  /* 0x00000000fffff984 */ /* 0x000fe20000000800 */
[----:B------:R2:W-:Y:S06]  /*52d0*/  MEMBAR.ALL.CTA ;  /* 0x0000000000007992 */ /* 0x0005ec0000008000 */
[----:B--2---:R-:W2:Y:S01]  /*52e0*/  FENCE.VIEW.ASYNC.S ;  /* 0x00000000000073c6 */ /* 0x004ea20000000000 */
[----:B------:R-:W1:Y:S08]  /*52f0*/  @!P1 LDC R12, c[0x0][0xb20] ;  /* 0x0002c800ff0c9b82 */ /* 0x000e700000000800 */
[----:B------:R-:W1:Y:S01]  /*5300*/  @!P1 LDC R7, c[0x0][0xb0c] ;  /* 0x0002c300ff079b82 */ /* 0x000e620000000800 */
[----:B--2---:R2:W-:Y:S01]  /*5310*/  SYNCS.ARRIVE.TRANS64.RED.A1T0 RZ, [R0+URZ], RZ ;  /* 0x000000ff00ff79a7 */ /* 0x0045e200081004ff */
[----:B---3--:R-:W-:Y:S04]  /*5320*/  LOP3.LUT P4, RZ, R18, 0x1, RZ, 0xc0, !PT ;  /* 0x0000000112ff7812 */ /* 0x008fe8000788c0ff */
[----:B------:R-:W-:Y:S09]  /*5330*/  P2R R77, PR, RZ, 0x10 ;  /* 0x00000010ff4d7803 */ /* 0x000ff20000000000 */
[----:B------:R-:W-:Y:S02]  /*5340*/  @P4 MOV R30, R16 ;  /* 0x00000010001e4202 */ /* 0x000fe40000000f00 */
[----:B------:R-:W-:Y:S01]  /*5350*/  @P4 LOP3.LUT R29, R17, 0xffff, RZ, 0xc0, !PT ;  /* 0x0000ffff111d4812 */ /* 0x000fe200078ec0ff */
[----:B--2-4-:R-:W-:Y:S06]  /*5360*/  @!P0 BRA `(.L_x_87) ;  /* 0x0000000000a48947 */ /* 0x014fec0003800000 */
[----:B------:R-:W-:Y:S01]  /*5370*/  IMAD.HI.U32 R0, R66, R25, RZ ;  /* 0x0000001942007227 */ /* 0x000fe200078e00ff */
[----:B------:R-:W-:Y:S02]  /*5380*/  ISETP.NE.AND P0, PT, R24, 0x1, PT ;  /* 0x000000011800780c */ /* 0x000fe40003f05270 */
[----:B------:R-:W-:Y:S01]  /*5390*/  ISETP.NE.AND P2, PT, R26, 0x1, PT ;  /* 0x000000011a00780c */ /* 0x000fe20003f45270 */
[----:B------:R-:W-:Y:S01]  /*53a0*/  IMAD.HI.U32 R4, R67, R60, RZ ;  /* 0x0000003c43047227 */ /* 0x000fe200078e00ff */
[----:B------:R-:W-:Y:S02]  /*53b0*/  SHF.R.U32.HI R0, RZ, R65, R0 ;  /* 0x00000041ff007219 */ /* 0x000fe40000011600 */
[----:B------:R-:W-:Y:S01]  /*53c0*/  ISETP.NE.AND P3, PT, R28, 0x1, PT ;  /* 0x000000011c00780c */ /* 0x000fe20003f65270 */
[----:B------:R-:W-:Y:S01]  /*53d0*/  IMAD.HI.U32 R6, R29, R25, RZ ;  /* 0x000000191d067227 */ /* 0x000fe200078e00ff */
[-C--:B------:R-:W-:Y:S02]  /*53e0*/  SHF.R.U32.HI R4, RZ, R61.reuse, R4 ;  /* 0x0000003dff047219 */ /* 0x080fe40000011604 */
[----:B------:R-:W-:Y:S01]  /*53f0*/  SEL R0, R66, R0, !P0 ;  /* 0x0000000042007207 */ /* 0x000fe20004000000 */
[----:B------:R-:W-:Y:S01]  /*5400*/  IMAD.HI.U32 R5, R30, R60, RZ ;  /* 0x0000003c1e057227 */ /* 0x000fe200078e00ff */
[----:B------:R-:W-:Y:S03]  /*5410*/  SEL R4, R67, R4, !P3 ;  /* 0x0000000443047207 */ /* 0x000fe60005800000 */
[-C--:B------:R-:W-:Y:S01]  /*5420*/  IMAD.HI.U32 R3, R0, R22.reuse, RZ ;  /* 0x0000001600037227 */ /* 0x080fe200078e00ff */
[----:B------:R-:W-:Y:S03]  /*5430*/  SHF.R.U32.HI R5, RZ, R61, R5 ;  /* 0x0000003dff057219 */ /* 0x000fe60000011605 */
[----:B------:R-:W-:Y:S01]  /*5440*/  IMAD.HI.U32 R2, R4, R22, RZ ;  /* 0x0000001604027227 */ /* 0x000fe200078e00ff */
[----:B------:R-:W-:Y:S02]  /*5450*/  @P2 SHF.R.U32.HI R0, RZ, R23, R3 ;  /* 0x00000017ff002219 */ /* 0x000fe40000011603 */
[----:B------:R-:W-:Y:S02]  /*5460*/  SHF.R.U32.HI R3, RZ, R65, R6 ;  /* 0x00000041ff037219 */ /* 0x000fe40000011606 */
[----:B------:R-:W-:Y:S01]  /*5470*/  @P2 SHF.R.U32.HI R4, RZ, R23, R2 ;  /* 0x00000017ff042219 */ /* 0x000fe20000011602 */
[----:B------:R-:W-:Y:S01]  /*5480*/  IMAD R0, R26, R0, RZ ;  /* 0x000000001a007224 */ /* 0x000fe200078e02ff */
[----:B------:R-:W-:Y:S02]  /*5490*/  SEL R3, R29, R3, !P0 ;  /* 0x000000031d037207 */ /* 0x000fe40004000000 */
[----:B------:R-:W-:Y:S01]  /*54a0*/  SEL R2, R30, R5, !P3 ;  /* 0x000000051e027207 */ /* 0x000fe20005800000 */
[----:B------:R-:W-:Y:S01]  /*54b0*/  IMAD R5, R26, R4, RZ ;  /* 0x000000041a057224 */ /* 0x000fe200078e02ff */
[C---:B------:R-:W-:Y:S01]  /*54c0*/  ISETP.GE.AND P0, PT, R3.reuse, R0, PT ;  /* 0x000000000300720c */ /* 0x040fe20003f06270 */
[C---:B------:R-:W-:Y:S03]  /*54d0*/  IMAD.HI.U32 R0, R3.reuse, R22, RZ ;  /* 0x0000001603007227 */ /* 0x040fe600078e00ff */
[C---:B------:R-:W-:Y:S02]  /*54e0*/  ISETP.GE.OR P0, PT, R2.reuse, R5, P0 ;  /* 0x000000050200720c */ /* 0x040fe40000706670 */
[----:B------:R-:W-:Y:S04]  /*54f0*/  SHF.R.U32.HI R0, RZ, R23, R0 ;  /* 0x00000017ff007219 */ /* 0x000fe80000011600 */
[C---:B------:R-:W-:Y:S05]  /*5500*/  SEL R6, R3.reuse, R0, !P2 ;  /* 0x0000000003067207 */ /* 0x040fea0005000000 */
        /* <DEDUP_REMOVED lines=14> */
[----:B------:R-:W-:Y:S07]  /*55f0*/  IMAD R29, R3, R24, R29 ;  /* 0x00000018031d7224 */ /* 0x000fee00078e021d */
.L_x_87:
[----:B-1----:R-:W-:Y:S01]  /*5600*/  @!P1 ISETP.NE.AND P0, PT, R8, 0x1, PT ;  /* 0x000000010800980c */ /* 0x002fe20003f05270 */
[----:B------:R-:W-:Y:S01]  /*5610*/  @!P1 IMAD.HI.U32 R2, R29, R9, RZ ;  /* 0x000000091d029227 */ /* 0x000fe200078e00ff */
[----:B------:R-:W-:Y:S01]  /*5620*/  R2UR UR42, R15 ;  /* 0x000000000f2a72ca */ /* 0x000fe200000e0000 */
[----:B------:R-:W-:Y:S01]  /*5630*/  BSSY.RECONVERGENT B6, `(.L_x_88) ;  /* 0x0000031000067945 */ /* 0x000fe20003800200 */
[----:B------:R-:W-:Y:S01]  /*5640*/  R2UR UR41, R14 ;  /* 0x000000000e2972ca */ /* 0x000fe200000e0000 */
[----:B------:R-:W-:Y:S01]  /*5650*/  @!P1 IMAD.HI.U32 R0, R30, R10, RZ ;  /* 0x0000000a1e009227 */ /* 0x000fe200078e00ff */
[----:B------:R-:W-:Y:S02]  /*5660*/  @!P1 SHF.R.U32.HI R2, RZ, R12, R2 ;  /* 0x0000000cff029219 */ /* 0x000fe40000011602 */
[----:B------:R-:W-:Y:S01]  /*5670*/  @!P1 ISETP.NE.AND P2, PT, R7, 0x1, PT ;  /* 0x000000010700980c */ /* 0x000fe20003f45270 */
[----:B------:R-:W-:Y:S01]  /*5680*/  VIADD R79, R79, 0x1 ;  /* 0x000000014f4f7836 */ /* 0x000fe20000000000 */
[----:B------:R-:W-:Y:S02]  /*5690*/  @!P1 SEL R2, R29, R2, !P0 ;  /* 0x000000021d029207 */ /* 0x000fe40004000000 */
[----:B------:R-:W-:Y:S02]  /*56a0*/  @!P1 SHF.R.U32.HI R0, RZ, R11, R0 ;  /* 0x0000000bff009219 */ /* 0x000fe40000011600 */
[----:B------:R-:W-:Y:S01]  /*56b0*/  LOP3.LUT P0, RZ, R70, 0x3f0, RZ, 0xc0, !PT ;  /* 0x000003f046ff7812 */ /* 0x000fe2000780c0ff */
[----:B------:R-:W-:Y:S01]  /*56c0*/  USHF.L.U32 UR42, UR42, 0x6, URZ ;  /* 0x000000062a2a7899 */ /* 0x000fe200080006ff */
[----:B------:R-:W-:Y:S01]  /*56d0*/  @!P1 SEL R3, R30, R0, !P2 ;  /* 0x000000001e039207 */ /* 0x000fe20005000000 */
[----:B------:R-:W-:Y:S01]  /*56e0*/  USHF.L.U32 UR41, UR41, 0x8, URZ ;  /* 0x0000000829297899 */ /* 0x000fe200080006ff */
[----:B------:R-:W-:Y:S03]  /*56f0*/  @P4 SHF.R.U32.HI R71, RZ, 0x10, R17 ;  /* 0x00000010ff474819 */ /* 0x000fe60000011611 */
[----:B------:R-:W-:Y:S02]  /*5700*/  @!P1 IMAD.IADD R0, R2, 0x1, -R3 ;  /* 0x0000000102009824 */ /* 0x000fe400078e0a03 */
[----:B------:R-:W-:Y:S02]  /*5710*/  @!P1 IMAD.IADD R2, R3, 0x1, -R2 ;  /* 0x0000000103029824 */ /* 0x000fe400078e0a02 */
[----:B------:R-:W-:Y:S02]  /*5720*/  @!P1 IMAD R30, R0, R7, R30 ;  /* 0x00000007001e9224 */ /* 0x000fe400078e021e */
[----:B------:R-:W-:Y:S01]  /*5730*/  @!P1 IMAD R29, R2, R8, R29 ;  /* 0x00000008021d9224 */ /* 0x000fe200078e021d */
[----:B------:R-:W-:Y:S06]  /*5740*/  @!P0 BRA `(.L_x_89) ;  /* 0x00000000007c8947 */ /* 0x000fec0003800000 */
[----:B------:R-:W1:Y:S01]  /*5750*/  LDCU.64 UR8, c[0x4][0x80] ;  /* 0x01001000ff0877ac */ /* 0x000e620008000a00 */
[----:B------:R-:W-:Y:S01]  /*5760*/  MOV R2, 0x0 ;  /* 0x0000000000027802 */ /* 0x000fe20000000f00 */
[----:B------:R-:W-:Y:S02]  /*5770*/  HFMA2 R12, -RZ, RZ, 0, 5.9604644775390625e-08 ;  /* 0x00000001ff0c7431 */ /* 0x000fe400000001ff */
[----:B------:R-:W-:Y:S01]  /*5780*/  IMAD.MOV.U32 R8, RZ, RZ, 0x70 ;  /* 0x00000070ff087424 */ /* 0x000fe200078e00ff */
[----:B------:R2:W3:Y:S01]  /*5790*/  LDC.64 R14, c[0x4][R2] ;  /* 0x01000000020e7b82 */ /* 0x0004e20000000a00 */
[----:B------:R-:W4:Y:S01]  /*57a0*/  LDCU.64 UR6, c[0x4][0x88] ;  /* 0x01001100ff0677ac */ /* 0x000f220008000a00 */
[----:B------:R-:W-:Y:S01]  /*57b0*/  IMAD.MOV.U32 R13, RZ, RZ, RZ ;  /* 0x000000ffff0d7224 */ /* 0x000fe200078e00ff */
[----:B------:R-:W2:Y:S01]  /*57c0*/  LDCU.64 UR4, c[0x4][0x8] ;  /* 0x01000100ff0477ac */ /* 0x000ea20008000a00 */
[----:B-1----:R-:W-:Y:S01]  /*57d0*/  MOV R5, UR9 ;  /* 0x0000000900057c02 */ /* 0x002fe20008000f00 */
[----:B------:R-:W-:Y:S01]  /*57e0*/  IMAD.U32 R4, RZ, RZ, UR8 ;  /* 0x00000008ff047e24 */ /* 0x000fe2000f8e00ff */
[----:B----4-:R-:W-:Y:S01]  /*57f0*/  MOV R7, UR7 ;  /* 0x0000000700077c02 */ /* 0x010fe20008000f00 */
[----:B------:R-:W-:Y:S01]  /*5800*/  IMAD.U32 R6, RZ, RZ, UR6 ;  /* 0x00000006ff067e24 */ /* 0x000fe2000f8e00ff */
[----:B--2---:R-:W-:Y:S01]  /*5810*/  MOV R11, UR5 ;  /* 0x00000005000b7c02 */ /* 0x004fe20008000f00 */
[----:B------:R-:W-:Y:S02]  /*5820*/  IMAD.U32 R10, RZ, RZ, UR4 ;  /* 0x00000004ff0a7e24 */ /* 0x000fe4000f8e00ff */
[----:B------:R-:W-:Y:S07]  /*5830*/  LEPC R20, `(.L_x_90) ;  /* 0x000000001014794e */ /* 0x000fee0000000000 */
[----:B---3-5:R-:W-:Y:S05]  /*5840*/  CALL.ABS.NOINC R14 ;  /* 0x000000000e007343 */ /* 0x028fea0003c00000 */
.L_x_90:
[----:B------:R-:W1:Y:S01]  /*5850*/  LDCU.64 UR8, c[0x4][0x80] ;  /* 0x01001000ff0877ac */ /* 0x000e620008000a00 */
[----:B------:R-:W2:Y:S01]  /*5860*/  LDC.64 R2, c[0x4][R2] ;  /* 0x0100000002027b82 */ /* 0x000ea20000000a00 */
[----:B------:R-:W-:Y:S02]  /*5870*/  HFMA2 R12, -RZ, RZ, 0, 5.9604644775390625e-08 ;  /* 0x00000001ff0c7431 */ /* 0x000fe400000001ff */
[----:B------:R-:W-:Y:S02]  /*5880*/  IMAD.MOV.U32 R8, RZ, RZ, 0x70 ;  /* 0x00000070ff087424 */ /* 0x000fe400078e00ff */
[----:B------:R-:W-:Y:S01]  /*5890*/  IMAD.MOV.U32 R13, RZ, RZ, RZ ;  /* 0x000000ffff0d7224 */ /* 0x000fe200078e00ff */
[----:B------:R-:W3:Y:S01]  /*58a0*/  LDCU.64 UR6, c[0x4][0x88] ;  /* 0x01001100ff0677ac */ /* 0x000ee20008000a00 */
[----:B------:R-:W4:Y:S01]  /*58b0*/  LDCU.64 UR4, c[0x4][0x8] ;  /* 0x01000100ff0477ac */ /* 0x000f220008000a00 */
[----:B-1----:R-:W-:Y:S02]  /*58c0*/  MOV R4, UR8 ;  /* 0x0000000800047c02 */ /* 0x002fe40008000f00 */
[----:B------:R-:W-:Y:S02]  /*58d0*/  MOV R5, UR9 ;  /* 0x0000000900057c02 */ /* 0x000fe40008000f00 */
[----:B---3--:R-:W-:Y:S01]  /*58e0*/  MOV R7, UR7 ;  /* 0x0000000700077c02 */ /* 0x008fe20008000f00 */
[----:B------:R-:W-:Y:S01]  /*58f0*/  IMAD.U32 R6, RZ, RZ, UR6 ;  /* 0x00000006ff067e24 */ /* 0x000fe2000f8e00ff */
[----:B----4-:R-:W-:Y:S01]  /*5900*/  MOV R11, UR5 ;  /* 0x00000005000b7c02 */ /* 0x010fe20008000f00 */
[----:B------:R-:W-:Y:S02]  /*5910*/  IMAD.U32 R10, RZ, RZ, UR4 ;  /* 0x00000004ff0a7e24 */ /* 0x000fe4000f8e00ff */
[----:B------:R-:W-:Y:S07]  /*5920*/  LEPC R20, `(.L_x_89) ;  /* 0x000000001014794e */ /* 0x000fee0000000000 */
[----:B--2---:R-:W-:Y:S05]  /*5930*/  CALL.ABS.NOINC R2 ;  /* 0x0000000002007343 */ /* 0x004fea0003c00000 */
.L_x_89:
[----:B------:R-:W-:Y:S05]  /*5940*/  BSYNC.RECONVERGENT B6 ;  /* 0x0000000000067941 */ /* 0x000fea0003800200 */
.L_x_88:
[----:B------:R-:W-:Y:S01]  /*5950*/  ISETP.NE.U32.AND P4, PT, R58, RZ, PT ;  /* 0x000000ff3a00720c */ /* 0x000fe20003f85070 */
[----:B------:R-:W-:Y:S01]  /*5960*/  UISETP.NE.AND UP2, UPT, UR50, URZ, UPT ;  /* 0x000000ff3200728c */ /* 0x000fe2000bf45270 */
[----:B------:R-:W-:Y:S01]  /*5970*/  ISETP.NE.U32.AND P2, PT, RZ, UR38, PT ;  /* 0x00000026ff007c0c */ /* 0x000fe2000bf45070 */
[----:B------:R-:W-:Y:S01]  /*5980*/  UISETP.NE.U32.AND UP1, UPT, UR44, URZ, UPT ;  /* 0x000000ff2c00728c */ /* 0x000fe2000bf25070 */
[----:B------:R-:W-:Y:S01]  /*5990*/  ISETP.NE.AND.EX P4, PT, R59, RZ, PT, P4 ;  /* 0x000000ff3b00720c */ /* 0x000fe20003f85340 */
[----:B------:R-:W-:Y:S01]  /*59a0*/  UPLOP3.LUT UP0, UPT, UPT, UPT, UPT, 0x40, 0x4 ;  /* 0x000000000004789c */ /* 0x000fe20003f0e870 */
[----:B------:R-:W-:Y:S01]  /*59b0*/  ISETP.NE.AND.EX P2, PT, RZ, UR39, PT, P2 ;  /* 0x00000027ff007c0c */ /* 0x000fe2000bf45320 */
[----:B------:R-:W-:Y:S01]  /*59c0*/  UISETP.NE.AND.EX UP1, UPT, UR45, URZ, UPT, UP1 ;  /* 0x000000ff2d00728c */ /* 0x000fe2000bf25310 */
[----:B------:R-:W-:Y:S04]  /*59d0*/  PLOP3.LUT P1, PT, PT, PT, UP2, 0x80, 0x8 ;  /* 0x000000000008781c */ /* 0x000fe80003f2f028 */
[----:B------:R-:W-:Y:S06]  /*59e0*/  @UP2 UPLOP3.LUT UP0, UPT, UPT, UPT, UP1, 0x80, 0x8 ;  /* 0x000000000008289c */ /* 0x000fec0003f0f010 */
[----:B------:R-:W-:Y:S01]  /*59f0*/  PLOP3.LUT P0, PT, PT, PT, UP0, 0x80, 0x8 ;  /* 0x000000000008781c */ /* 0x000fe20003f0f008 */
[----:B------:R-:W-:Y:S01]  /*5a00*/  @!UPT UIADD3 URZ, UPT, UPT, URZ, URZ, URZ ;  /* 0x000000fffffff290 */ /* 0x000fe2000fffe0ff */
[----:B------:R-:W-:Y:S11]  /*5a10*/  BRA.U !UP1, `(.L_x_91) ;  /* 0x0000000109387547 */ /* 0x000ff6000b800000 */
[----:B------:R-:W-:Y:S01]  /*5a20*/  UISETP.NE.U32.AND UP0, UPT, UR38, URZ, UPT ;  /* 0x000000ff2600728c */ /* 0x000fe2000bf05070 */
[----:B------:R-:W-:Y:S02]  /*5a30*/  HFMA2 R0, -RZ, RZ, 0, 5.9604644775390625e-08 ;  /* 0x00000001ff007431 */ /* 0x000fe400000001ff */
[----:B------:R-:W-:Y:S01]  /*5a40*/  IMAD.MOV.U32 R64, RZ, RZ, 0x1 ;  /* 0x00000001ff407424 */ /* 0x000fe200078e00ff */
[----:B------:R-:W-:Y:S06]  /*5a50*/  UISETP.NE.AND.EX UP0, UPT, UR39, URZ, UPT, UP0 ;  /* 0x000000ff2700728c */ /* 0x000fec000bf05300 */
[----:B------:R-:W-:Y:S05]  /*5a60*/  PLOP3.LUT P3, PT, PT, PT, UP0, 0x80, 0x8 ;  /* 0x000000000008781c */ /* 0x000fea0003f6f008 */
[----:B------:R-:W1:Y:S01]  /*5a70*/  @UP0 LDCU.64 UR6, c[0x0][0x888] ;  /* 0x00011100ff0607ac */ /* 0x000e620008000a00 */
[----:B------:R-:W-:Y:S07]  /*5a80*/  @UP0 UIMAD UR4, UR36, UR44, URZ ;  /* 0x0000002c240402a4 */ /* 0x000fee000f8e02ff */
[----:B------:R-:W-:Y:S01]  /*5a90*/  @!P3 PRMT R64, R0, 0x7610, R64 ;  /* 0x000076100040b816 */ /* 0x000fe20000000040 */
[----:B-1----:R-:W-:Y:S03]  /*5aa0*/  @UP0 UIMAD.WIDE UR6, UR4, 0x4, UR6 ;  /* 0x00000004040608a5 */ /* 0x002fe6000f8e0206 */
[----:B------:R-:W1:Y:S03]  /*5ab0*/  @!UP0 LDCU UR4, c[0x0][0x880] ;  /* 0x00011000ff0487ac */ /* 0x000e660008000800 */
[----:B------:R-:W-:Y:S01]  /*5ac0*/  IMAD.U32 R2, RZ, RZ, UR6 ;  /* 0x00000006ff027e24 */ /* 0x000fe2000f8e00ff */
[----:B------:R-:W-:Y:S05]  /*5ad0*/  MOV R3, UR7 ;  /* 0x0000000700037c02 */ /* 0x000fea0008000f00 */
[----:B-----5:R2:W5:Y:S02]  /*5ae0*/  @P3 LDG.E R35, desc[UR46][R2.64] ;  /* 0x0000002e02233981 */ /* 0x020564000c1e1900 */
[----:B-12---:R-:W-:Y:S02]  /*5af0*/  @!P3 IMAD.U32 R35, RZ, RZ, UR4 ;  /* 0x00000004ff23be24 */ /* 0x006fe4000f8e00ff */
.L_x_91:
[----:B------:R-:W-:Y:S05]  /*5b00*/  @!P4 BRA `(.L_x_92) ;  /* 0x000000000020c947 */ /* 0x000fea0003800000 */
[----:B------:R-:W-:Y:S04]  /*5b10*/  ISETP.NE.U32.AND P3, PT, R56, RZ, PT ;  /* 0x000000ff3800720c */ /* 0x000fe80003f65070 */
[----:B------:R-:W-:Y:S11]  /*5b20*/  ISETP.NE.AND.EX P3, PT, R57, RZ, PT, P3 ;  /* 0x000000ff3900720c */ /* 0x000ff60003f65330 */
[----:B------:R-:W-:Y:S02]  /*5b30*/  @!UPT UIADD3 URZ, UPT, UPT, URZ, URZ, URZ ;  /* 0x000000fffffff290 */ /* 0x000fe4000fffe0ff */
[----:B------:R-:W1:Y:S01]  /*5b40*/  @P3 LDC.64 R2, c[0x0][0x8a8] ;  /* 0x00022a00ff023b82 */ /* 0x000e620000000a00 */
[----:B------:R-:W-:Y:S04]  /*5b50*/  @P3 IMAD R0, R58, UR36, RZ ;  /* 0x000000243a003c24 */ /* 0x000fe8000f8e02ff */
[----:B-1----:R-:W-:Y:S05]  /*5b60*/  @P3 IMAD.WIDE R2, R0, 0x4, R2 ;  /* 0x0000000400023825 */ /* 0x002fea00078e0202 */
[----:B-----5:R1:W5:Y:S02]  /*5b70*/  @P3 LDG.E R33, desc[UR46][R2.64] ;  /* 0x0000002e02213981 */ /* 0x020364000c1e1900 */
[----:B-1----:R-:W2:Y:S02]  /*5b80*/  @!P3 LDC R33, c[0x0][0x8a0] ;  /* 0x00022800ff21bb82 */ /* 0x002ea40000000800 */
.L_x_92:
[----:B-----5:R-:W-:Y:S01]  /*5b90*/  FSETP.NEU.AND P3, PT, R35, RZ, PT ;  /* 0x000000ff2300720b */ /* 0x020fe20003f6d000 */
[----:B------:R-:W-:Y:S01]  /*5ba0*/  IMAD.SHL.U32 R88, R68, 0x4, RZ ;  /* 0x0000000444587824 */ /* 0x000fe200078e00ff */
[----:B------:R-:W-:Y:S01]  /*5bb0*/  SEL R4, RZ, 0xffffffff, P2 ;  /* 0xffffffffff047807 */ /* 0x000fe20001000000 */
[----:B------:R-:W-:Y:S01]  /*5bc0*/  BSSY B1, `(.L_x_93) ;  /* 0x0000042000017945 */ /* 0x000fe20003800000 */
[----:B------:R-:W-:Y:S01]  /*5bd0*/  @P1 LOP3.LUT P2, RZ, R64, 0xff, RZ, 0xc0, !PT ;  /* 0x000000ff40ff1812 */ /* 0x000fe2000784c0ff */
[----:B------:R-:W-:Y:S01]  /*5be0*/  VIADD R83, R88, UR48 ;  /* 0x0000003058537c36 */ /* 0x000fe20008000000 */
[----:B------:R-:W-:Y:S01]  /*5bf0*/  @P1 SEL R0, RZ, 0xffffffff, P3 ;  /* 0xffffffffff001807 */ /* 0x000fe20001800000 */
[----:B------:R-:W-:Y:S01]  /*5c00*/  IMAD.MOV.U32 R89, RZ, RZ, 0x1 ;  /* 0x00000001ff597424 */ /* 0x000fe200078e00ff */
[----:B------:R-:W-:Y:S01]  /*5c10*/  LEA R85, R31, UR48, 0x3 ;  /* 0x000000301f557c11 */ /* 0x000fe2000f8e18ff */
[----:B------:R-:W-:Y:S01]  /*5c20*/  IMAD.MOV.U32 R87, RZ, RZ, RZ ;  /* 0x000000ffff577224 */ /* 0x000fe200078e00ff */
[----:B------:R-:W-:Y:S02]  /*5c30*/  @P0 SEL R0, R4, R0, !P2 ;  /* 0x0000000004000207 */ /* 0x000fe40005000000 */
[----:B------:R-:W-:Y:S02]  /*5c40*/  CS2R R54, SRZ ;  /* 0x0000000000367805 */ /* 0x000fe4000001ff00 */
[----:B------:R-:W-:Y:S02]  /*5c50*/  SHF.L.U32 R2, R73, 0x1f, RZ ;  /* 0x0000001f49027819 */ /* 0x000fe400000006ff */
[----:B------:R-:W-:Y:S02]  /*5c60*/  CS2R R52, SRZ ;  /* 0x0000000000347805 */ /* 0x000fe4000001ff00 */
[----:B------:R-:W-:Y:S02]  /*5c70*/  @P1 LOP3.LUT R0, R0, 0x1, RZ, 0xc0, !PT ;  /* 0x0000000100001812 */ /* 0x000fe400078ec0ff */
[----:B------:R-:W-:Y:S02]  /*5c80*/  CS2R R50, SRZ ;  /* 0x0000000000327805 */ /* 0x000fe4000001ff00 */
[----:B------:R-:W-:Y:S02]  /*5c90*/  PLOP3.LUT P2, PT, PT, PT, UP1, 0x80, 0x8 ;  /* 0x000000000008781c */ /* 0x000fe40003f4f018 */
[----:B------:R-:W-:Y:S02]  /*5ca0*/  CS2R R48, SRZ ;  /* 0x0000000000307805 */ /* 0x000fe4000001ff00 */
[----:B------:R-:W-:Y:S02]  /*5cb0*/  ISETP.NE.U32.OR P6, PT, R0, 0x1, !P1 ;  /* 0x000000010000780c */ /* 0x000fe40004fc5470 */
[----:B------:R-:W-:Y:S02]  /*5cc0*/  CS2R R46, SRZ ;  /* 0x00000000002e7805 */ /* 0x000fe4000001ff00 */
[----:B------:R-:W-:Y:S02]  /*5cd0*/  LEA.HI R34, R31, R31, RZ, 0x1 ;  /* 0x0000001f1f227211 */ /* 0x000fe400078f08ff */
[----:B------:R-:W-:Y:S02]  /*5ce0*/  CS2R R44, SRZ ;  /* 0x00000000002c7805 */ /* 0x000fe4000001ff00 */
[----:B------:R-:W-:Y:S02]  /*5cf0*/  LOP3.LUT P4, R78, R64, 0xff, RZ, 0xc0, !PT ;  /* 0x000000ff404e7812 */ /* 0x000fe4000788c0ff */
[----:B------:R-:W-:Y:S02]  /*5d00*/  CS2R R42, SRZ ;  /* 0x00000000002a7805 */ /* 0x000fe4000001ff00 */
[----:B------:R-:W-:Y:S02]  /*5d10*/  SEL R3, RZ, 0xffffffff, P3 ;  /* 0xffffffffff037807 */ /* 0x000fe40001800000 */
[----:B------:R-:W-:Y:S02]  /*5d20*/  CS2R R40, SRZ ;  /* 0x0000000000287805 */ /* 0x000fe4000001ff00 */
[----:B------:R-:W-:Y:S01]  /*5d30*/  P2R R80, PR, RZ, 0x40 ;  /* 0x00000040ff507803 */ /* 0x000fe20000000000 */
[----:B------:R-:W-:Y:S01]  /*5d40*/  VIADD R82, R83, 0x400 ;  /* 0x0000040053527836 */ /* 0x000fe20000000000 */
[----:B------:R-:W-:Y:S01]  /*5d50*/  @P2 SEL R3, R4, R3, !P4 ;  /* 0x0000000304032207 */ /* 0x000fe20006000000 */
[----:B------:R-:W-:Y:S01]  /*5d60*/  IMAD.IADD R81, R74, 0x1, R83 ;  /* 0x000000014a517824 */ /* 0x000fe200078e0253 */
[----:B------:R-:W-:Y:S02]  /*5d70*/  @P6 SHF.L.U32 R0, RZ, 0x1f, RZ ;  /* 0x0000001fff006819 */ /* 0x000fe400000006ff */
[----:B------:R-:W-:Y:S02]  /*5d80*/  LOP3.LUT R3, R3, 0x1, RZ, 0xc0, !PT ;  /* 0x0000000103037812 */ /* 0x000fe400078ec0ff */
[----:B------:R1:W3:Y:S02]  /*5d90*/  @P6 SYNCS.PHASECHK.TRANS64.TRYWAIT P1, [UR48+0x30], R0 ;  /* 0x00003000ff0065a7 */ /* 0x0002e40008021130 */
[----:B------:R-:W-:Y:S04]  /*5da0*/  ISETP.NE.U32.AND P5, PT, R3, 0x1, PT ;  /* 0x000000010300780c */ /* 0x000fe80003fa5070 */
[----:B------:R-:W-:Y:S01]  /*5db0*/  P2R R90, PR, RZ, 0x20 ;  /* 0x00000020ff5a7803 */ /* 0x000fe20000000000 */
[----:B------:R4:W2:Y:S01]  /*5dc0*/  SYNCS.PHASECHK.TRANS64.TRYWAIT P0, [R85+URZ+0xa0], R2 ;  /* 0x0000a002550075a7 */ /* 0x0008a200080011ff */
[C---:B-1----:R-:W-:Y:S01]  /*5dd0*/  IMAD.SHL.U32 R0, R34.reuse, 0x80, RZ ;  /* 0x0000008022007824 */ /* 0x042fe200078e00ff */
[----:B------:R-:W-:Y:S04]  /*5de0*/  LOP3.LUT R34, R34, 0xffe, RZ, 0xc0, !PT ;  /* 0x00000ffe22227812 */ /* 0x000fe800078ec0ff */
[----:B------:R-:W-:Y:S01]  /*5df0*/  LOP3.LUT R0, R0, 0xffffff00, RZ, 0xc0, !PT ;  /* 0xffffff0000007812 */ /* 0x000fe200078ec0ff */
[----:B------:R-:W-:Y:S04]  /*5e00*/  IMAD.IADD R34, R31, 0x1, -R34 ;  /* 0x000000011f227824 */ /* 0x000fe800078e0a22 */
[----:B------:R-:W-:Y:S04]  /*5e10*/  IMAD.IADD R0, R32, 0x1, R0 ;  /* 0x0000000120007824 */ /* 0x000fe800078e0200 */
[----:B------:R-:W-:Y:S01]  /*5e20*/  IMAD R34, R34, 0x100000, R0 ;  /* 0x0010000022227824 */ /* 0x000fe200078e0200 */
[----:B---3--:R-:W-:Y:S01]  /*5e30*/  @P6 SEL R89, RZ, 0x1, !P1 ;  /* 0x00000001ff596807 */ /* 0x008fe20004800000 */
[----:B----4-:R-:W-:Y:S06]  /*5e40*/  @!P6 BRA `(.L_x_94) ;  /* 0x000000000064e947 */ /* 0x010fec0003800000 */
[----:B------:R-:W-:Y:S01]  /*5e50*/  @P5 IMAD R5, R75, 0x4, R82 ;  /* 0x000000044b055824 */ /* 0x000fe200078e0252 */
[----:B------:R-:W-:Y:S01]  /*5e60*/  ISETP.NE.AND P1, PT, R89, RZ, PT ;  /* 0x000000ff5900720c */ /* 0x000fe20003f25270 */
[----:B------:R-:W-:Y:S01]  /*5e70*/  IMAD.MOV.U32 R54, RZ, RZ, RZ ;  /* 0x000000ffff367224 */ /* 0x000fe200078e00ff */
[----:B------:R-:W-:Y:S01]  /*5e80*/  BSSY B0, `(.L_x_95) ;  /* 0x000000d000007945 */ /* 0x000fe20003800000 */
[----:B------:R-:W-:Y:S01]  /*5e90*/  @P5 IMAD.IADD R4, R74, 0x1, R5 ;  /* 0x000000014a045824 */ /* 0x000fe200078e0205 */
[----:B------:R-:W-:Y:S02]  /*5ea0*/  CS2R R50, SRZ ;  /* 0x0000000000327805 */ /* 0x000fe4000001ff00 */
[----:B------:R-:W-:Y:S02]  /*5eb0*/  CS2R R48, SRZ ;  /* 0x0000000000307805 */ /* 0x000fe4000001ff00 */
[----:B------:R-:W-:Y:S02]  /*5ec0*/  CS2R R52, SRZ ;  /* 0x0000000000347805 */ /* 0x000fe4000001ff00 */
[----:B------:R-:W-:Y:S02]  /*5ed0*/  CS2R R42, SRZ ;  /* 0x00000000002a7805 */ /* 0x000fe4000001ff00 */
[----:B------:R-:W-:Y:S02]  /*5ee0*/  CS2R R40, SRZ ;  /* 0x0000000000287805 */ /* 0x000fe4000001ff00 */
[----:B------:R-:W-:Y:S02]  /*5ef0*/  CS2R R46, SRZ ;  /* 0x00000000002e7805 */ /* 0x000fe4000001ff00 */
[----:B------:R-:W-:Y:S01]  /*5f00*/  CS2R R44, SRZ ;  /* 0x00000000002c7805 */ /* 0x000fe2000001ff00 */
[----:B------:R-:W-:Y:S06]  /*5f10*/  @P1 BRA `(.L_x_96) ;  /* 0x00000000000c1947 */ /* 0x000fec0003800000 */
[----:B------:R-:W-:Y:S04]  /*5f20*/  SHF.L.U32 R3, RZ, 0x1f, RZ ;  /* 0x0000001fff037819 */ /* 0x000fe800000006ff */
[----:B------:R-:W1:Y:S02]  /*5f30*/  SYNCS.PHASECHK.TRANS64.TRYWAIT P1, [UR48+0x30], R3 ;  /* 0x00003003ff0075a7 */ /* 0x000e640008021130 */
[----:B-1----:R-:W-:Y:S05]  /*5f40*/  @!P1 BRA `(.L_x_97) ;  /* 0x0000004800849947 */ /* 0x002fea0003800000 */
.L_x_96:
[----:B------:R-:W-:Y:S05]  /*5f50*/  BSYNC B0 ;  /* 0x0000000000007941 */ /* 0x000fea0003800000 */
.L_x_95:
[----:B------:R-:W-:Y:S01]  /*5f60*/  ISETP.NE.AND P1, PT, R90, RZ, PT ;  /* 0x000000ff5a00720c */ /* 0x000fe20003f25270 */
[----:B------:R-:W-:Y:S11]  /*5f70*/  HFMA2 R87, -RZ, RZ, 0, 5.9604644775390625e-08 ;  /* 0x00000001ff577431 */ /* 0x000ff600000001ff */
[----:B------:R-:W-:Y:S01]  /*5f80*/  @!UPT UIADD3 URZ, UPT, UPT, URZ, URZ, URZ ;  /* 0x000000fffffff290 */ /* 0x000fe2000fffe0ff */
[----:B------:R-:W-:Y:S05]  /*5f90*/  @P1 WARPSYNC.ALL ;  /* 0x0000000000001948 */ /* 0x000fea0003800000 */
[----:B------:R3:W4:Y:S04]  /*5fa0*/  @P1 LDSM.16.M88.4 R48, [R5] ;  /* 0x000000000530183b */ /* 0x0007280000000200 */
[----:B------:R3:W1:Y:S04]  /*5fb0*/  @P1 LDSM.16.M88.4 R52, [R4] ;  /* 0x000000000434183b */ /* 0x0006680000000200 */
[----:B------:R3:W1:Y:S04]  /*5fc0*/  @P1 LDSM.16.M88.4 R40, [R88+UR48+0x400] ;  /* 0x000400305828183b */ /* 0x0006680008000200 */
[----:B------:R3:W1:Y:S02]  /*5fd0*/  @P1 LDSM.16.M88.4 R44, [R81+0x400] ;  /* 0x00040000512c183b */ /* 0x0006640000000200 */
.L_x_94:
[----:B------:R-:W-:Y:S05]  /*5fe0*/  BSYNC B1 ;  /* 0x0000000000017941 */ /* 0x000fea0003800000 */
.L_x_93:
[----:B-1----:R-:W-:Y:S04]  /*5ff0*/  SHF.R.U32.HI R0, RZ, 0x15, R34 ;  /* 0x00000015ff007819 */ /* 0x002fe80000011622 */
[----:B------:R-:W-:Y:S01]  /*6000*/  LOP3.LUT P1, RZ, R0, 0x3, R69, 0x48, !PT ;  /* 0x0000000300ff7812 */ /* 0x000fe20007824845 */
[----:B------:R-:W-:Y:S01]  /*6010*/  @!UPT UIADD3 URZ, UPT, UPT, URZ, URZ, URZ ;  /* 0x000000fffffff290 */ /* 0x000fe2000fffe0ff */
[----:B--2---:R-:W-:Y:S11]  /*6020*/  @P0 BRA `(.L_x_98) ;  /* 0x0000000000080947 */ /* 0x004ff60003800000 */
[----:B------:R-:W1:Y:S02]  /*6030*/  SYNCS.PHASECHK.TRANS64.TRYWAIT P0, [R85+URZ+0xa0], R2 ;  /* 0x0000a002550075a7 */ /* 0x000e6400080011ff */
[----:B-1----:R-:W-:Y:S05]  /*6040*/  @!P0 BRA `(.L_x_99) ;  /* 0x00000048005c8947 */ /* 0x002fea0003800000 */
.L_x_98:
[----:B------:R-:W-:Y:S05]  /*6050*/  @!P1 BRA `(.L_x_100) ;  /* 0x0000000000409947 */ /* 0x000fea0003800000 */
[----:B------:R-:W3:Y:S01]  /*6060*/  LDCU.64 UR8, c[0x4][0x70] ;  /* 0x01000e00ff0877ac */ /* 0x000ee20008000a00 */
[----:B------:R-:W-:Y:S01]  /*6070*/  MOV R3, 0x0 ;  /* 0x0000000000037802 */ /* 0x000fe20000000f00 */
[----:B------:R-:W-:Y:S02]  /*6080*/  HFMA2 R12, -RZ, RZ, 0, 5.9604644775390625e-08 ;  /* 0x00000001ff0c7431 */ /* 0x000fe400000001ff */
[----:B------:R-:W-:Y:S02]  /*6090*/  IMAD.MOV.U32 R8, RZ, RZ, 0x192 ;  /* 0x00000192ff087424 */ /* 0x000fe400078e00ff */
[----:B------:R-:W-:Y:S01]  /*60a0*/  IMAD.MOV.U32 R13, RZ, RZ, RZ ;  /* 0x000000ffff0d7224 */ /* 0x000fe200078e00ff */
[----:B------:R-:W2:Y:S01]  /*60b0*/  LDCU.64 UR6, c[0x4][0x78] ;  /* 0x01000f00ff0677ac */ /* 0x000ea20008000a00 */
[----:B-1----:R-:W1:Y:S01]  /*60c0*/  LDC.64 R2, c[0x4][R3] ;  /* 0x0100000003027b82 */ /* 0x002e620000000a00 */
[----:B------:R-:W5:Y:S01]  /*60d0*/  LDCU.64 UR4, c[0x4][0x10] ;  /* 0x01000200ff0477ac */ /* 0x000f620008000a00 */
[----:B---3--:R-:W-:Y:S01]  /*60e0*/  MOV R5, UR9 ;  /* 0x0000000900057c02 */ /* 0x008fe20008000f00 */
[----:B------:R-:W-:Y:S01]  /*60f0*/  IMAD.U32 R4, RZ, RZ, UR8 ;  /* 0x00000008ff047e24 */ /* 0x000fe2000f8e00ff */
[----:B--2---:R-:W-:Y:S01]  /*6100*/  MOV R7, UR7 ;  /* 0x0000000700077c02 */ /* 0x004fe20008000f00 */
[----:B------:R-:W-:Y:S01]  /*6110*/  IMAD.U32 R6, RZ, RZ, UR6 ;  /* 0x00000006ff067e24 */ /* 0x000fe2000f8e00ff */
[----:B-----5:R-:W-:Y:S01]  /*6120*/  MOV R11, UR5 ;  /* 0x00000005000b7c02 */ /* 0x020fe20008000f00 */
[----:B------:R-:W-:Y:S02]  /*6130*/  IMAD.U32 R10, RZ, RZ, UR4 ;  /* 0x00000004ff0a7e24 */ /* 0x000fe4000f8e00ff */
[----:B------:R-:W-:Y:S07]  /*6140*/  LEPC R20, `(.L_x_100) ;  /* 0x000000001014794e */ /* 0x000fee0000000000 */
[----:B-1--4-:R-:W-:Y:S05]  /*6150*/  CALL.ABS.NOINC R2 ;  /* 0x0000000002007343 */ /* 0x012fea0003c00000 */
.L_x_100:
[----:B------:R-:W-:Y:S05]  /*6160*/  WARPSYNC.ALL ;  /* 0x0000000000007948 */ /* 0x000fea0003800000 */
[----:B------:R-:W-:Y:S01]  /*6170*/  R2UR UR4, R34 ;  /* 0x00000000220472ca */ /* 0x000fe200000e0000 */
[----:B------:R-:W-:Y:S01]  /*6180*/  BSSY.RECONVERGENT B0, `(.L_x_101) ;  /* 0x000003c000007945 */ /* 0x000fe20003800200 */
[----:B------:R-:W-:Y:S02]  /*6190*/  SHF.L.U32 R86, R75, 0x2, RZ ;  /* 0x000000024b567819 */ /* 0x000fe400000006ff */
[----:B------:R-:W-:Y:S02]  /*61a0*/  ISETP.NE.AND P0, PT, R76, RZ, PT ;  /* 0x000000ff4c00720c */ /* 0x000fe40003f05270 */
[----:B------:R-:W-:Y:S04]  /*61b0*/  IADD3 R82, PT, PT, R82, R86, RZ ;  /* 0x0000005652527210 */ /* 0x000fe80007ffe0ff */
[----:B------:R-:W-:Y:S03]  /*61c0*/  IADD3 R84, PT, PT, R74, R82, RZ ;  /* 0x000000524a547210 */ /* 0x000fe60007ffe0ff */
[----:B---3--:R-:W2:Y:S02]  /*61d0*/  LDTM.16dp128bit.x8 R4, tmem[UR4] ;  /* 0x00000004000479ee */ /* 0x008ea40008180000 */
[C---:B--2---:R-:W-:Y:S01]  /*61e0*/  FMUL R0, R33.reuse, R4 ;  /* 0x0000000421007220 */ /* 0x044fe20000400000 */
[C---:B-1----:R-:W-:Y:S01]  /*61f0*/  FMUL R2, R33.reuse, R5 ;  /* 0x0000000521027220 */ /* 0x042fe20000400000 */
[C---:B------:R-:W-:Y:S01]  /*6200*/  FMUL R3, R33.reuse, R6 ;  /* 0x0000000621037220 */ /* 0x040fe20000400000 */
[----:B------:R-:W-:Y:S01]  /*6210*/  FMUL R7, R33, R7 ;  /* 0x0000000721077220 */ /* 0x000fe20000400000 */
[----:B------:R-:W-:Y:S01]  /*6220*/  FFMA R36, R35, R40, R0 ;  /* 0x0000002823247223 */ /* 0x000fe20000000000 */
        /* <DEDUP_REMOVED lines=10> */
[----:B------:R1:W-:Y:S01]  /*62d0*/  STSM.16.M88.4 [R83+0x400], R36 ;  /* 0x0004002453007844 */ /* 0x0003e20000000200 */
[----:B------:R-:W-:Y:S01]  /*62e0*/  FMUL R9, R33, R13 ;  /* 0x0000000d21097220 */ /* 0x000fe20000400000 */
[----:B------:R-:W-:Y:S01]  /*62f0*/  FFMA R6, R35, R46, R6 ;  /* 0x0000002e23067223 */ /* 0x000fe20000000006 */
[----:B------:R-:W-:Y:S01]  /*6300*/  FMUL R10, R33, R14 ;  /* 0x0000000e210a7220 */ /* 0x000fe20000400000 */
[----:B------:R-:W-:Y:S01]  /*6310*/  FFMA R7, R35, R47, R11 ;  /* 0x0000002f23077223 */ /* 0x000fe2000000000b */
[----:B------:R-:W-:Y:S01]  /*6320*/  FMUL R15, R33, R15 ;  /* 0x0000000f210f7220 */ /* 0x000fe20000400000 */
[----:B----4-:R-:W-:Y:S01]  /*6330*/  FFMA R8, R35, R48, R8 ;  /* 0x0000003023087223 */ /* 0x010fe20000000008 */
        /* <DEDUP_REMOVED lines=8> */
[C---:B------:R-:W-:Y:S01]  /*63c0*/  FFMA R12, R35.reuse, R52, R12 ;  /* 0x00000034230c7223 */ /* 0x040fe2000000000c */
[C---:B------:R-:W-:Y:S01]  /*63d0*/  FFMA R13, R35.reuse, R53, R13 ;  /* 0x00000035230d7223 */ /* 0x040fe2000000000d */
[C---:B------:R-:W-:Y:S01]  /*63e0*/  FFMA R14, R35.reuse, R54, R14 ;  /* 0x00000036230e7223 */ /* 0x040fe2000000000e */
[----:B------:R1:W-:Y:S01]  /*63f0*/  STSM.16.M88.4 [R82], R8 ;  /* 0x0000000852007844 */ /* 0x0003e20000000200 */
[----:B------:R-:W-:Y:S05]  /*6400*/  FFMA R15, R35, R55, R19 ;  /* 0x00000037230f7223 */ /* 0x000fea0000000013 */
[----:B------:R1:W-:Y:S01]  /*6410*/  STSM.16.M88.4 [R84], R12 ;  /* 0x0000000c54007844 */ /* 0x0003e20000000200 */
[----:B------:R-:W-:Y:S01]  /*6420*/  @!PT LDS RZ, [RZ] ;  /* 0x00000000fffff984 */ /* 0x000fe20000000800 */
[----:B------:R-:W-:Y:S01]  /*6430*/  @!PT LDS RZ, [RZ] ;  /* 0x00000000fffff984 */ /* 0x000fe20000000800 */
[----:B------:R-:W-:Y:S01]  /*6440*/  @!PT LDS RZ, [RZ] ;  /* 0x00000000fffff984 */ /* 0x000fe20000000800 */
[----:B------:R-:W-:Y:S01]  /*6450*/  @!PT LDS RZ, [RZ] ;  /* 0x00000000fffff984 */ /* 0x000fe20000000800 */
[----:B------:R2:W-:Y:S06]  /*6460*/  MEMBAR.ALL.CTA ;  /* 0x0000000000007992 */ /* 0x0005ec0000008000 */
[----:B--2---:R-:W2:Y:S02]  /*6470*/  FENCE.VIEW.ASYNC.S ;  /* 0x00000000000073c6 */ /* 0x004ea40000000000 */
[----:B--2---:R-:W-:Y:S06]  /*6480*/  BAR.SYNC.DEFER_BLOCKING 0x1, 0x80 ;  /* 0x0042000000007b1d */ /* 0x004fec0000010000 */
[----:B------:R-:W-:Y:S05]  /*6490*/  @P0 BRA `(.L_x_102) ;  /* 0x0000000000280947 */ /* 0x000fea0003800000 */
[----:B------:R-:W-:Y:S02]  /*64a0*/  UIADD3 UR4, UPT, UPT, UR48, 0x400, URZ ;  /* 0x0000040030047890 */ /* 0x000fe4000fffe0ff */
[----:B------:R-:W-:Y:S01]  /*64b0*/  UIADD3 UR6, UP0, UPT, UR52, 0x680, URZ ;  /* 0x0000068034067890 */ /* 0x000fe2000ff1e0ff */
[----:B------:R-:W-:Y:S03]  /*64c0*/  UMOV UR43, UR36 ;  /* 0x00000024002b7c82 */ /* 0x000fe60008000000 */
[----:B------:R-:W-:Y:S01]  /*64d0*/  MOV R70, UR4 ;  /* 0x0000000400467c02 */ /* 0x000fe20008000f00 */
[----:B------:R-:W-:Y:S03]  /*64e0*/  UIADD3.X UR7, UPT, UPT, URZ, UR53, URZ, UP0, !UPT ;  /* 0x00000035ff077290 */ /* 0x000fe600087fe4ff */
[----:B------:R-:W-:Y:S11]  /*64f0*/  R2UR UR40, R70 ;  /* 0x00000000462872ca */ /* 0x000ff600000e0000 */
[----:B------:R-:W-:Y:S02]  /*6500*/  @!UPT UIADD3 URZ, UPT, UPT, URZ, URZ, URZ ;  /* 0x000000fffffff290 */ /* 0x000fe4000fffe0ff */
[----:B------:R2:W-:Y:S01]  /*6510*/  UTMASTG.3D [UR40], [UR6] ;  /* 0x00000028060073b5 */ /* 0x0005e20008010000 */
[----:B------:R0:W-:Y:S01]  /*6520*/  UTMACMDFLUSH ;  /* 0x00000000000079b7 */ /* 0x0001e20000000000 */
[----:B--2---:R-:W-:Y:S04]  /*6530*/  DEPBAR.LE SB0, 0x1 ;  /* 0x000080400000791a */ /* 0x004fe80000000000 */
.L_x_102:
[----:B------:R-:W-:Y:S05]  /*6540*/  BSYNC.RECONVERGENT B0 ;  /* 0x0000000000007941 */ /* 0x000fea0003800200 */
.L_x_101:
[----:B------:R-:W-:Y:S01]  /*6550*/  BAR.SYNC.DEFER_BLOCKING 0x1, 0x80 ;  /* 0x0042000000007b1d */ /* 0x000fe20000010000 */
[----:B------:R-:W-:Y:S01]  /*6560*/  ISETP.NE.AND P1, PT, R80, RZ, PT ;  /* 0x000000ff5000720c */ /* 0x000fe20003f25270 */
[----:B------:R-:W-:Y:S01]  /*6570*/  UISETP.NE.AND UP0, UPT, UR49, URZ, UPT ;  /* 0x000000ff3100728c */ /* 0x000fe2000bf05270 */
[----:B------:R-:W-:Y:S11]  /*6580*/  LEA R2, R87, UR48, 0x3 ;  /* 0x0000003057027c11 */ /* 0x000ff6000f8e18ff */
[----:B------:R-:W-:Y:S01]  /*6590*/  @P1 SHF.L.U32 R3, RZ, 0x1f, RZ ;  /* 0x0000001fff031819 */ /* 0x000fe200000006ff */
[----:B------:R-:W-:Y:S06]  /*65a0*/  BRA.U !UP0, `(.L_x_103) ;  /* 0x0000000108247547 */ /* 0x000fec000b800000 */
[----:B-1----:R-:W-:Y:S01]  /*65b0*/  IMAD.U32 R4, RZ, RZ, UR51 ;  /* 0x00000033ff047e24 */ /* 0x002fe2000f8e00ff */
[----:B------:R-:W-:Y:S01]  /*65c0*/  MOV R0, UR37 ;  /* 0x0000002500007c02 */ /* 0x000fe20008000f00 */
[----:B------:R-:W-:Y:S03]  /*65d0*/  UIADD3 UR51, UPT, UPT, UR51, 0x1, URZ ;  /* 0x0000000133337890 */ /* 0x000fe6000fffe0ff */
[----:B------:R-:W-:Y:S01]  /*65e0*/  @P1 LEA R4, R4, UR48, 0x3 ;  /* 0x0000003004041c11 */ /* 0x000fe2000f8e18ff */
[----:B------:R-:W-:Y:S04]  /*65f0*/  UISETP.NE.AND UP0, UPT, UR51, 0x4, UPT ;  /* 0x000000043300788c */ /* 0x000fe8000bf05270 */
[----:B------:R-:W-:Y:S01]  /*6600*/  @P1 VIADD R4, R4, 0x50 ;  /* 0x0000005004041836 */ /* 0x000fe20000000000 */
[----:B------:R-:W-:Y:S04]  /*6610*/  USEL UR51, UR51, URZ, UP0 ;  /* 0x000000ff33337287 */ /* 0x000fe80008000000 */
[----:B------:R-:W-:Y:S04]  /*6620*/  @P1 PRMT R0, R0, 0x654, R4 ;  /* 0x0000065400001816 */ /* 0x000fe80000000004 */
[----:B------:R2:W-:Y:S04]  /*6630*/  @P1 SYNCS.ARRIVE.TRANS64.RED.A1T0 RZ, [R0+URZ], RZ ;  /* 0x000000ff00ff19a7 */ /* 0x0005e800081004ff */
.L_x_103:
[----:B------:R-:W3:Y:S01]  /*6640*/  @P1 SYNCS.PHASECHK.TRANS64.TRYWAIT P0, [R2+URZ+0x30], R3 ;  /* 0x00003003020015a7 */ /* 0x000ee200080011ff */
[----:B------:R-:W-:Y:S01]  /*6650*/  BSSY B1, `(.L_x_104) ;  /* 0x0000017000017945 */ /* 0x000fe20003800000 */
[----:B---3--:R-:W-:Y:S03]  /*6660*/  @P1 SEL R89, RZ, 0x1, !P0 ;  /* 0x00000001ff591807 */ /* 0x008fe60004000000 */
[----:B------:R-:W-:Y:S05]  /*6670*/  @!P1 BRA `(.L_x_105) ;  /* 0x0000000000509947 */ /* 0x000fea0003800000 */
[----:B------:R-:W-:Y:S01]  /*6680*/  ISETP.NE.AND P1, PT, R90, RZ, PT ;  /* 0x000000ff5a00720c */ /* 0x000fe20003f25270 */
[----:B------:R-:W-:Y:S01]  /*6690*/  BSSY B0, `(.L_x_106) ;  /* 0x000000a000007945 */ /* 0x000fe20003800000 */
[----:B------:R-:W-:Y:S11]  /*66a0*/  ISETP.NE.AND P0, PT, R89, RZ, PT ;  /* 0x000000ff5900720c */ /* 0x000ff60003f05270 */
[----:B-1----:R-:W-:Y:S04]  /*66b0*/  @P1 IMAD R5, R87, 0x2000, R88 ;  /* 0x0000200057051824 */ /* 0x002fe800078e0258 */
[----:B------:R-:W-:Y:S05]  /*66c0*/  @P1 VIADD R4, R5, UR48 ;  /* 0x0000003005041c36 */ /* 0x000fea0008000000 */
[----:B------:R-:W-:Y:S01]  /*66d0*/  @P1 IADD3 R3, PT, PT, R86, R4, RZ ;  /* 0x0000000456031210 */ /* 0x000fe20007ffe0ff */
[----:B------:R-:W-:Y:S01]  /*66e0*/  @P1 IMAD.IADD R4, R74, 0x1, R4 ;  /* 0x000000014a041824 */ /* 0x000fe200078e0204 */
[----:B------:R-:W-:Y:S06]  /*66f0*/  @P0 BRA `(.L_x_107) ;  /* 0x00000000000c0947 */ /* 0x000fec0003800000 */
[----:B--2---:R-:W-:Y:S04]  /*6700*/  SHF.L.U32 R0, RZ, 0x1f, RZ ;  /* 0x0000001fff007819 */ /* 0x004fe800000006ff */
[----:B------:R-:W1:Y:S02]  /*6710*/  SYNCS.PHASECHK.TRANS64.TRYWAIT P0, [R2+URZ+0x30], R0 ;  /* 0x00003000020075a7 */ /* 0x000e6400080011ff */
[----:B-1----:R-:W-:Y:S05]  /*6720*/  @!P0 BRA `(.L_x_108) ;  /* 0x0000004000b88947 */ /* 0x002fea0003800000 */
.L_x_107:
[----:B------:R-:W-:Y:S05]  /*6730*/  BSYNC B0 ;  /* 0x0000000000007941 */ /* 0x000fea0003800000 */
.L_x_106:
[----:B------:R-:W-:Y:S02]  /*6740*/  ISETP.NE.AND P0, PT, R90, RZ, PT ;  /* 0x000000ff5a00720c */ /* 0x000fe40003f05270 */
[----:B------:R-:W-:Y:S11]  /*6750*/  IADD3 R87, PT, PT, R87, 0x1, RZ ;  /* 0x0000000157577810 */ /* 0x000ff60007ffe0ff */
[----:B-12---:R-:W-:Y:S01]  /*6760*/  @P0 IMAD.IADD R0, R74, 0x1, R3 ;  /* 0x000000014a000824 */ /* 0x006fe200078e0203 */
[----:B------:R-:W-:Y:S05]  /*6770*/  @P0 WARPSYNC.ALL ;  /* 0x0000000000000948 */ /* 0x000fea0003800000 */
[----:B------:R3:W4:Y:S04]  /*6780*/  @P0 LDSM.16.M88.4 R40, [R5+UR48+0x400] ;  /* 0x000400300528083b */ /* 0x0007280008000200 */
[----:B------:R3:W1:Y:S04]  /*6790*/  @P0 LDSM.16.M88.4 R44, [R4+0x400] ;  /* 0x00040000042c083b */ /* 0x0006680000000200 */
[----:B------:R3:W2:Y:S04]  /*67a0*/  @P0 LDSM.16.M88.4 R48, [R3+0x400] ;  /* 0x000400000330083b */ /* 0x0006a80000000200 */
[----:B------:R3:W1:Y:S02]  /*67b0*/  @P0 LDSM.16.M88.4 R52, [R0+0x400] ;  /* 0x000400000034083b */ /* 0x0006640000000200 */
.L_x_105:
[----:B------:R-:W-:Y:S05]  /*67c0*/  BSYNC B1 ;  /* 0x0000000000017941 */ /* 0x000fea0003800000 */
.L_x_104:
[----:B--23--:R-:W-:Y:S05]  /*67d0*/  VIADD R0, R34, 0x20 ;  /* 0x0000002022007836 */ /* 0x00cfea0000000000 */
[----:B------:R-:W-:Y:S04]  /*67e0*/  SHF.R.U32.HI R0, RZ, 0x15, R0 ;  /* 0x00000015ff007819 */ /* 0x000fe80000011600 */
[----:B------:R-:W-:Y:S11]  /*67f0*/  LOP3.LUT P0, RZ, R0, 0x3, R69, 0x48, !PT ;  /* 0x0000000300ff7812 */ /* 0x000ff60007804845 */
[----:B------:R-:W-:Y:S02]  /*6800*/  @!UPT UIADD3 URZ, UPT, UPT, URZ, URZ, URZ ;  /* 0x000000fffffff290 */ /* 0x000fe4000fffe0ff */
[----:B------:R-:W-:Y:S05]  /*6810*/  @!P0 BRA `(.L_x_109) ;  /* 0x0000000000408947 */ /* 0x000fea0003800000 */
[----:B------:R-:W2:Y:S01]  /*6820*/  LDCU.64 UR8, c[0x4][0x70] ;  /* 0x01000e00ff0877ac */ /* 0x000ea20008000a00 */
[----:B------:R-:W-:Y:S01]  /*6830*/  MOV R3, 0x0 ;  /* 0x0000000000037802 */ /* 0x000fe20000000f00 */
[----:B-1----:R-:W-:Y:S02]  /*6840*/  HFMA2 R12, -RZ, RZ, 0, 5.9604644775390625e-08 ;  /* 0x00000001ff0c7431 */ /* 0x002fe400000001ff */
[----:B------:R-:W-:Y:S02]  /*6850*/  IMAD.MOV.U32 R8, RZ, RZ, 0x192 ;  /* 0x00000192ff087424 */ /* 0x000fe400078e00ff */
[----:B------:R-:W-:Y:S01]  /*6860*/  IMAD.MOV.U32 R13, RZ, RZ, RZ ;  /* 0x000000ffff0d7224 */ /* 0x000fe200078e00ff */
[----:B------:R-:W1:Y:S01]  /*6870*/  LDCU.64 UR6, c[0x4][0x78] ;  /* 0x01000f00ff0677ac */ /* 0x000e620008000a00 */
[----:B------:R-:W3:Y:S01]  /*6880*/  LDC.64 R2, c[0x4][R3] ;  /* 0x0100000003027b82 */ /* 0x000ee20000000a00 */
[----:B------:R-:W5:Y:S01]  /*6890*/  LDCU.64 UR4, c[0x4][0x10] ;  /* 0x01000200ff0477ac */ /* 0x000f620008000a00 */
[----:B--2---:R-:W-:Y:S01]  /*68a0*/  MOV R5, UR9 ;  /* 0x0000000900057c02 */ /* 0x004fe20008000f00 */
[----:B------:R-:W-:Y:S01]  /*68b0*/  IMAD.U32 R4, RZ, RZ, UR8 ;  /* 0x00000008ff047e24 */ /* 0x000fe2000f8e00ff */
[----:B-1----:R-:W-:Y:S01]  /*68c0*/  MOV R7, UR7 ;  /* 0x0000000700077c02 */ /* 0x002fe20008000f00 */
[----:B------:R-:W-:Y:S01]  /*68d0*/  IMAD.U32 R6, RZ, RZ, UR6 ;  /* 0x00000006ff067e24 */ /* 0x000fe2000f8e00ff */
[----:B-----5:R-:W-:Y:S01]  /*68e0*/  MOV R11, UR5 ;  /* 0x00000005000b7c02 */ /* 0x020fe20008000f00 */
[----:B------:R-:W-:Y:S02]  /*68f0*/  IMAD.U32 R10, RZ, RZ, UR4 ;  /* 0x00000004ff0a7e24 */ /* 0x000fe4000f8e00ff */
[----:B------:R-:W-:Y:S07]  /*6900*/  LEPC R20, `(.L_x_109) ;  /* 0x000000001014794e */ /* 0x000fee0000000000 */
[----:B---34-:R-:W-:Y:S05]  /*6910*/  CALL.ABS.NOINC R2 ;  /* 0x0000000002007343 */ /* 0x018fea0003c00000 */
.L_x_109:
[----:B------:R-:W-:Y:S05]  /*6920*/  WARPSYNC.ALL ;  /* 0x0000000000007948 */ /* 0x000fea0003800000 */
[----:B------:R-:W-:Y:S01]  /*6930*/  R2UR UR4, R34 ;  /* 0x00000000220472ca */ /* 0x000fe200000e0000 */
[----:B------:R-:W-:Y:S01]  /*6940*/  BSSY.RECONVERGENT B0, `(.L_x_110) ;  /* 0x0000040000007945 */ /* 0x000fe20003800200 */
[----:B------:R-:W-:Y:S02]  /*6950*/  ISETP.NE.AND P6, PT, R80, RZ, PT ;  /* 0x000000ff5000720c */ /* 0x000fe40003fc5270 */
[----:B------:R-:W-:Y:S02]  /*6960*/  ISETP.NE.AND P0, PT, R76, RZ, PT ;  /* 0x000000ff4c00720c */ /* 0x000fe40003f05270 */
[----:B------:R-:W-:Y:S07]  /*6970*/  MOV R20, UR51 ;  /* 0x0000003300147c02 */ /* 0x000fee0008000f00 */
[----:B-1----:R-:W1:Y:S02]  /*6980*/  LDTM.16dp128bit.x8 R4, tmem[UR4+0x20] ;  /* 0x00002004000479ee */ /* 0x002e640008180000 */
[----:B------:R-:W-:Y:S01]  /*6990*/  @P6 LEA R20, R20, UR48, 0x3 ;  /* 0x0000003014146c11 */ /* 0x000fe2000f8e18ff */
[C---:B-1----:R-:W-:Y:S01]  /*69a0*/  FMUL R0, R33.reuse, R4 ;  /* 0x0000000421007220 */ /* 0x042fe20000400000 */
[C---:B------:R-:W-:Y:S01]  /*69b0*/  FMUL R2, R33.reuse, R5 ;  /* 0x0000000521027220 */ /* 0x040fe20000400000 */
[C---:B------:R-:W-:Y:S01]  /*69c0*/  FMUL R3, R33.reuse, R6 ;  /* 0x0000000621037220 */ /* 0x040fe20000400000 */
[----:B------:R-:W-:Y:S01]  /*69d0*/  FMUL R7, R33, R7 ;  /* 0x0000000721077220 */ /* 0x000fe20000400000 */
[----:B----4-:R-:W-:Y:S01]  /*69e0*/  FFMA R36, R35, R40, R0 ;  /* 0x0000002823247223 */ /* 0x010fe20000000000 */
        /* <DEDUP_REMOVED lines=28> */
[----:B------:R1:W-:Y:S01]  /*6bb0*/  STSM.16.M88.4 [R82+0x2000], R8 ;  /* 0x0020000852007844 */ /* 0x0003e20000000200 */
[----:B------:R-:W-:Y:S01]  /*6bc0*/  FFMA R15, R35, R55, R19 ;  /* 0x00000037230f7223 */ /* 0x000fe20000000013 */
[----:B------:R-:W-:Y:S02]  /*6bd0*/  MOV R16, UR37 ;  /* 0x0000002500107c02 */ /* 0x000fe40008000f00 */
[----:B------:R-:W-:Y:S02]  /*6be0*/  @P6 IADD3 R17, PT, PT, R20, 0x50, RZ ;  /* 0x0000005014116810 */ /* 0x000fe40007ffe0ff */
[----:B------:R1:W-:Y:S01]  /*6bf0*/  STSM.16.M88.4 [R84+0x2000], R12 ;  /* 0x0020000c54007844 */ /* 0x0003e20000000200 */
[----:B------:R-:W-:Y:S02]  /*6c00*/  LEA R0, R87, UR48, 0x3 ;  /* 0x0000003057007c11 */ /* 0x000fe4000f8e18ff */
[----:B------:R-:W-:Y:S01]  /*6c10*/  @P6 PRMT R16, R16, 0x654, R17 ;  /* 0x0000065410106816 */ /* 0x000fe20000000011 */
[----:B------:R-:W-:Y:S01]  /*6c20*/  @!PT LDS RZ, [RZ] ;  /* 0x00000000fffff984 */ /* 0x000fe20000000800 */
[----:B------:R-:W-:Y:S01]  /*6c30*/  @!PT LDS RZ, [RZ] ;  /* 0x00000000fffff984 */ /* 0x000fe20000000800 */
[----:B------:R-:W-:Y:S01]  /*6c40*/  @!PT LDS RZ, [RZ] ;  /* 0x00000000fffff984 */ /* 0x000fe20000000800 */
[----:B------:R-:W-:Y:S01]  /*6c50*/  @!PT LDS RZ, [RZ] ;  /* 0x00000000fffff984 */ /* 0x000fe20000000800 */
[----:B------:R2:W-:Y:S06]  /*6c60*/  MEMBAR.ALL.CTA ;  /* 0x0000000000007992 */ /* 0x0005ec0000008000 */
[----:B--2---:R-:W2:Y:S01]  /*6c70*/  FENCE.VIEW.ASYNC.S ;  /* 0x00000000000073c6 */ /* 0x004ea20000000000 */
[----:B------:R-:W-:Y:S01]  /*6c80*/  @P6 SHF.L.U32 R2, RZ, 0x1f, RZ ;  /* 0x0000001fff026819 */ /* 0x000fe200000006ff */
[----:B--2---:R-:W-:Y:S06]  /*6c90*/  BAR.SYNC.DEFER_BLOCKING 0x1, 0x80 ;  /* 0x0042000000007b1d */ /* 0x004fec0000010000 */
[----:B------:R-:W-:Y:S05]  /*6ca0*/  @P0 BRA `(.L_x_111) ;  /* 0x0000000000240947 */ /* 0x000fea0003800000 */
[----:B------:R-:W-:Y:S02]  /*6cb0*/  UIADD3 UR8, UP0, UPT, UR52, 0x680, URZ ;  /* 0x0000068034087890 */ /* 0x000fe4000ff1e0ff */
[----:B------:R-:W-:Y:S02]  /*6cc0*/  UIADD3 UR5, UPT, UPT, UR41, 0x20, URZ ;  /* 0x0000002029057890 */ /* 0x000fe4000fffe0ff */
[----:B------:R-:W-:Y:S02]  /*6cd0*/  UIADD3 UR4, UPT, UPT, UR48, 0x2400, URZ ;  /* 0x0000240030047890 */ /* 0x000fe4000fffe0ff */
[----:B------:R-:W-:Y:S01]  /*6ce0*/  UIADD3.X UR9, UPT, UPT, URZ, UR53, URZ, UP0, !UPT ;  /* 0x00000035ff097290 */ /* 0x000fe200087fe4ff */
[----:B------:R-:W-:Y:S01]  /*6cf0*/  UMOV UR6, UR42 ;  /* 0x0000002a00067c82 */ /* 0x000fe20008000000 */
[----:B------:R-:W-:Y:S07]  /*6d00*/  UMOV UR7, UR36 ;  /* 0x0000002400077c82 */ /* 0x000fee0008000000 */
[----:B------:R2:W-:Y:S01]  /*6d10*/  UTMASTG.3D [UR4], [UR8] ;  /* 0x00000004080073b5 */ /* 0x0005e20008010000 */
[----:B------:R0:W-:Y:S01]  /*6d20*/  UTMACMDFLUSH ;  /* 0x00000000000079b7 */ /* 0x0001e20000000000 */
[----:B--2---:R-:W-:Y:S04]  /*6d30*/  DEPBAR.LE SB0, 0x1 ;  /* 0x000080400000791a */ /* 0x004fe80000000000 */
.L_x_111:
[----:B------:R-:W-:Y:S05]  /*6d40*/  BSYNC.RECONVERGENT B0 ;  /* 0x0000000000007941 */ /* 0x000fea0003800200 */
.L_x_110:
[----:B------:R-:W-:Y:S01]  /*6d50*/  BAR.SYNC.DEFER_BLOCKING 0x1, 0x80 ;  /* 0x0042000000007b1d */ /* 0x000fe20000010000 */
[----:B------:R-:W-:Y:S04]  /*6d60*/  UIADD3 UR40, UPT, UPT, UR51, 0x1, URZ ;  /* 0x0000000133287890 */ /* 0x000fe8000fffe0ff */
[----:B------:R-:W-:Y:S04]  /*6d70*/  UISETP.NE.AND UP0, UPT, UR40, 0x4, UPT ;  /* 0x000000042800788c */ /* 0x000fe8000bf05270 */
[----:B------:R-:W-:Y:S01]  /*6d80*/  USEL UR40, UR40, URZ, UP0 ;  /* 0x000000ff28287287 */ /* 0x000fe20008000000 */
[----:B------:R2:W-:Y:S01]  /*6d90*/  @P6 SYNCS.ARRIVE.TRANS64.RED.A1T0 RZ, [R16+URZ], RZ ;  /* 0x000000ff10ff69a7 */ /* 0x0005e200081004ff */
[----:B------:R-:W-:Y:S01]  /*6da0*/  BSSY B1, `(.L_x_112) ;  /* 0x0000018000017945 */ /* 0x000fe20003800000 */
[----:B------:R-:W3:Y:S02]  /*6db0*/  @P6 SYNCS.PHASECHK.TRANS64.TRYWAIT P0, [R0+URZ+0x30], R2 ;  /* 0x00003002000065a7 */ /* 0x000ee400080011ff */
[----:B---3--:R-:W-:Y:S01]  /*6dc0*/  @P6 SEL R89, RZ, 0x1, !P0 ;  /* 0x00000001ff596807 */ /* 0x008fe20004000000 */
[----:B--2---:R-:W-:Y:S06]  /*6dd0*/  @!P6 BRA `(.L_x_113) ;  /* 0x000000000050e947 */ /* 0x004fec0003800000 */
        /* <DEDUP_REMOVED lines=8> */
[----:B------:R-:W-:Y:S04]  /*6e60*/  SHF.L.U32 R5, RZ, 0x1f, RZ ;  /* 0x0000001fff057819 */ /* 0x000fe800000006ff */
[----:B------:R-:W1:Y:S02]  /*6e70*/  SYNCS.PHASECHK.TRANS64.TRYWAIT P0, [R0+URZ+0x30], R5 ;  /* 0x00003005000075a7 */ /* 0x000e6400080011ff */
[----:B-1----:R-:W-:Y:S05]  /*6e80*/  @!P0 BRA `(.L_x_116) ;  /* 0x0000003800f48947 */ /* 0x002fea0003800000 */
.L_x_115:
[----:B------:R-:W-:Y:S05]  /*6e90*/  BSYNC B0 ;  /* 0x0000000000007941 */ /* 0x000fea0003800000 */
.L_x_114:
[----:B------:R-:W-:Y:S02]  /*6ea0*/  ISETP.NE.AND P0, PT, R90, RZ, PT ;  /* 0x000000ff5a00720c */ /* 0x000fe40003f05270 */
[----:B------:R-:W-:Y:S11]  /*6eb0*/  IADD3 R87, PT, PT, R87, 0x1, RZ ;  /* 0x0000000157577810 */ /* 0x000ff60007ffe0ff */
[----:B-1----:R-:W-:Y:S01]  /*6ec0*/  @P0 IMAD.IADD R0, R74, 0x1, R2 ;  /* 0x000000014a000824 */ /* 0x002fe200078e0202 */
[----:B------:R-:W-:Y:S05]  /*6ed0*/  @P0 WARPSYNC.ALL ;  /* 0x0000000000000948 */ /* 0x000fea0003800000 */
[----:B------:R2:W3:Y:S04]  /*6ee0*/  @P0 LDSM.16.M88.4 R40, [R4+UR48+0x400] ;  /* 0x000400300428083b */ /* 0x0004e80008000200 */
[----:B------:R2:W4:Y:S04]  /*6ef0*/  @P0 LDSM.16.M88.4 R44, [R3+0x400] ;  /* 0x00040000032c083b */ /* 0x0005280000000200 */
[----:B------:R2:W1:Y:S04]  /*6f00*/  @P0 LDSM.16.M88.4 R48, [R2+0x400] ;  /* 0x000400000230083b */ /* 0x0004680000000200 */
[----:B------:R2:W1:Y:S02]  /*6f10*/  @P0 LDSM.16.M88.4 R52, [R0+0x400] ;  /* 0x000400000034083b */ /* 0x0004640000000200 */
.L_x_113:
[----:B------:R-:W-:Y:S05]  /*6f20*/  BSYNC B1 ;  /* 0x0000000000017941 */ /* 0x000fea0003800000 */
.L_x_112:
[----:B--2---:R-:W-:Y:S05]  /*6f30*/  VIADD R0, R34, 0x40 ;  /* 0x0000004022007836 */ /* 0x004fea0000000000 */
        /* <DEDUP_REMOVED lines=20> */
.L_x_117:
        /* <DEDUP_REMOVED lines=12> */
[----:B---3--:R-:W-:Y:S01]  /*7140*/  FFMA R36, R35, R40, R0 ;  /* 0x0000002823247223 */ /* 0x008fe20000000000 */
[----:B------:R-:W-:Y:S01]  /*7150*/  FMUL R4, R33, R8 ;  /* 0x0000000821047220 */ /* 0x000fe20000400000 */
[----:B------:R-:W-:Y:S01]  /*7160*/  FFMA R37, R35, R41, R2 ;  /* 0x0000002923257223 */ /* 0x000fe20000000002 */
        /* <DEDUP_REMOVED lines=51> */
.L_x_119:
[----:B------:R-:W-:Y:S05]  /*74a0*/  BSYNC.RECONVERGENT B0 ;  /* 0x0000000000007941 */ /* 0x000fea0003800200 */
.L_x_118:
[----:B------:R-:W-:Y:S01]  /*74b0*/  BAR.SYNC.DEFER_BLOCKING 0x1, 0x80 ;  /* 0x0042000000007b1d */ /* 0x000fe20000010000 */
[----:B------:R-:W-:Y:S01]  /*74c0*/  UIADD3 UR43, UPT, UPT, UR40, 0x1, URZ ;  /* 0x00000001282b7890 */ /* 0x000fe2000fffe0ff */
[----:B------:R-:W-:Y:S03]  /*74d0*/  HFMA2 R91, -RZ, RZ, 0, 0 ;  /* 0x00000000ff5b7431 */ /* 0x000fe600000001ff */
        /* <DEDUP_REMOVED lines=18> */
.L_x_123:
[----:B------:R-:W-:Y:S05]  /*7600*/  BSYNC B0 ;  /* 0x0000000000007941 */ /* 0x000fea0003800000 */
.L_x_122:
[----:B------:R-:W-:Y:S01]  /*7610*/  ISETP.NE.AND P0, PT, R90, RZ, PT ;  /* 0x000000ff5a00720c */ /* 0x000fe20003f05270 */
[----:B------:R-:W-:Y:S11]  /*7620*/  VIADD R87, R87, 0x1 ;  /* 0x0000000157577836 */ /* 0x000ff60000000000 */
[----:B------:R-:W-:Y:S01]  /*7630*/  @!UPT UIADD3 URZ, UPT, UPT, URZ, URZ, URZ ;  /* 0x000000fffffff290 */ /* 0x000fe2000fffe0ff */
[----:B-1----:R-:W-:Y:S01]  /*7640*/  @P0 IMAD.IADD R0, R74, 0x1, R2 ;  /* 0x000000014a000824 */ /* 0x002fe200078e0202 */
[----:B------:R-:W-:Y:S05]  /*7650*/  @P0 WARPSYNC.ALL ;  /* 0x0000000000000948 */ /* 0x000fea0003800000 */
[----:B------:R2:W3:Y:S04]  /*7660*/  @P0 LDSM.16.M88.4 R40, [R4+UR48+0x400] ;  /* 0x000400300428083b */ /* 0x0004e80008000200 */
[----:B------:R2:W4:Y:S04]  /*7670*/  @P0 LDSM.16.M88.4 R44, [R3+0x400] ;  /* 0x00040000032c083b */ /* 0x0005280000000200 */
[----:B------:R2:W1:Y:S04]  /*7680*/  @P0 LDSM.16.M88.4 R48, [R2+0x400] ;  /* 0x000400000230083b */ /* 0x0004680000000200 */
[----:B------:R2:W1:Y:S01]  /*7690*/  @P0 LDSM.16.M88.4 R52, [R0+0x400] ;  /* 0x000400000034083b */ /* 0x0004620000000200 */
[C---:B------:R-:W-:Y:S04]  /*76a0*/  ISETP.NE.AND P0, PT, R87.reuse, 0x4, PT ;  /* 0x000000045700780c */ /* 0x040fe80003f05270 */
[----:B------:R-:W-:Y:S02]  /*76b0*/  SEL R87, R87, RZ, P0 ;  /* 0x000000ff57577207 */ /* 0x000fe40000000000 */
[----:B------:R-:W-:Y:S02]  /*76c0*/  SEL R91, RZ, 0x1, P0 ;  /* 0x00000001ff5b7807 */ /* 0x000fe40000000000 */
.L_x_121:
[----:B------:R-:W-:Y:S05]  /*76d0*/  BSYNC B1 ;  /* 0x0000000000017941 */ /* 0x000fea0003800000 */
.L_x_120:
        /* <DEDUP_REMOVED lines=21> */
.L_x_125:
        /* <DEDUP_REMOVED lines=54> */
[----:B------:R-:W-:Y:S01]  /*7b90*/  @P6 SHF.L.U32 R2, R91, 0x1f, RZ ;  /* 0x0000001f5b026819 */ /* 0x000fe200000006ff */
        /* <DEDUP_REMOVED lines=11> */
.L_x_127:
[----:B------:R-:W-:Y:S05]  /*7c50*/  BSYNC.RECONVERGENT B0 ;  /* 0x0000000000007941 */ /* 0x000fea0003800200 */
.L_x_126:
        /* <DEDUP_REMOVED lines=17> */
[----:B------:R-:W-:Y:S04]  /*7d70*/  SHF.L.U32 R5, R91, 0x1f, RZ ;  /* 0x0000001f5b057819 */ /* 0x000fe800000006ff */
[----:B------:R-:W1:Y:S02]  /*7d80*/  SYNCS.PHASECHK.TRANS64.TRYWAIT P0, [R0+URZ+0x30], R5 ;  /* 0x00003005000075a7 */ /* 0x000e6400080011ff */
[----:B-1----:R-:W-:Y:S05]  /*7d90*/  @!P0 BRA `(.L_x_132) ;  /* 0x0000002c00588947 */ /* 0x002fea0003800000 */
.L_x_131:
[----:B------:R-:W-:Y:S05]  /*7da0*/  BSYNC B0 ;  /* 0x0000000000007941 */ /* 0x000fea0003800000 */
.L_x_130:
[----:B------:R-:W-:Y:S01]  /*7db0*/  ISETP.NE.AND P0, PT, R90, RZ, PT ;  /* 0x000000ff5a00720c */ /* 0x000fe20003f05270 */
[----:B------:R-:W-:Y:S11]  /*7dc0*/  VIADD R87, R87, 0x1 ;  /* 0x0000000157577836 */ /* 0x000ff60000000000 */
[----:B------:R-:W-:Y:S01]  /*7dd0*/  @!UPT UIADD3 URZ, UPT, UPT, URZ, URZ, URZ ;  /* 0x000000fffffff290 */ /* 0x000fe2000fffe0ff */
[----:B-1----:R-:W-:Y:S01]  /*7de0*/  @P0 IMAD.IADD R0, R74, 0x1, R2 ;  /* 0x000000014a000824 */ /* 0x002fe200078e0202 */
[----:B------:R-:W-:Y:S05]  /*7df0*/  @P0 WARPSYNC.ALL ;  /* 0x0000000000000948 */ /* 0x000fea0003800000 */
[----:B------:R-:W2:Y:S04]  /*7e00*/  @P0 LDSM.16.M88.4 R40, [R4+UR48+0x400] ;  /* 0x000400300428083b */ /* 0x000ea80008000200 */
[----:B------:R-:W3:Y:S04]  /*7e10*/  @P0 LDSM.16.M88.4 R44, [R3+0x400] ;  /* 0x00040000032c083b */ /* 0x000ee80000000200 */
[----:B------:R-:W4:Y:S04]  /*7e20*/  @P0 LDSM.16.M88.4 R48, [R2+0x400] ;  /* 0x000400000230083b */ /* 0x000f280000000200 */
[----:B------:R1:W2:Y:S01]  /*7e30*/  @P0 LDSM.16.M88.4 R52, [R0+0x400] ;  /* 0x000400000034083b */ /* 0x0002a20000000200 */
[C---:B------:R-:W-:Y:S04]  /*7e40*/  ISETP.NE.AND P0, PT, R87.reuse, 0x4, PT ;  /* 0x000000045700780c */ /* 0x040fe80003f05270 */
[----:B------:R-:W-:Y:S02]  /*7e50*/  SEL R87, R87, RZ, P0 ;  /* 0x000000ff57577207 */ /* 0x000fe40000000000 */
[----:B-1----:R-:W-:Y:S04]  /*7e60*/  SEL R0, RZ, 0x1, P0 ;  /* 0x00000001ff007807 */ /* 0x002fe80000000000 */
[----:B------:R-:W-:Y:S02]  /*7e70*/  LOP3.LUT R91, R91, R0, RZ, 0x3c, !PT ;  /* 0x000000005b5b7212 */ /* 0x000fe400078e3cff */
.L_x_129:
[----:B------:R-:W-:Y:S05]  /*7e80*/  BSYNC B1 ;  /* 0x0000000000017941 */ /* 0x000fea0003800000 */
.L_x_128:
[----:B------:R-:W-:Y:S05]  /*7e90*/  VIADD R0, R34, 0x80 ;  /* 0x0000008022007836 */ /* 0x000fea0000000000 */
[----:B------:R-:W-:Y:S04]  /*7ea0*/  SHF.R.U32.HI R0, RZ, 0x15, R0 ;  /* 0x00000015ff007819 */ /* 0x000fe80000011600 */
[----:B------:R-:W-:Y:S11]  /*7eb0*/  LOP3.LUT P0, RZ, R0, 0x3, R69, 0x48, !PT ;  /* 0x0000000300ff7812 */ /* 0x000ff60007804845 */
[----:B------:R-:W-:Y:S02]  /*7ec0*/  @!UPT UIADD3 URZ, UPT, UPT, URZ, URZ, URZ ;  /* 0x000000fffffff290 */ /* 0x000fe4000fffe0ff */
[----:B------:R-:W-:Y:S05]  /*7ed0*/  @!P0 BRA `(.L_x_133) ;  /* 0x0000000000408947 */ /* 0x000fea0003800000 */
[----:B------:R-:W5:Y:S01]  /*7ee0*/  LDCU.64 UR8, c[0x4][0x70] ;  /* 0x01000e00ff0877ac */ /* 0x000f620008000a00 */
[----:B------:R-:W-:Y:S01]  /*7ef0*/  MOV R3, 0x0 ;  /* 0x0000000000037802 */ /* 0x000fe20000000f00 */
[----:B-1----:R-:W-:Y:S02]  /*7f00*/  HFMA2 R12, -RZ, RZ, 0, 5.9604644775390625e-08 ;  /* 0x00000001ff0c7431 */ /* 0x002fe400000001ff */
[----:B------:R-:W-:Y:S02]  /*7f10*/  IMAD.MOV.U32 R8, RZ, RZ, 0x192 ;  /* 0x00000192ff087424 */ /* 0x000fe400078e00ff */
[----:B------:R-:W-:Y:S01]  /*7f20*/  IMAD.MOV.U32 R13, RZ, RZ, RZ ;  /* 0x000000ffff0d7224 */ /* 0x000fe200078e00ff */
[----:B------:R-:W1:Y:S01]  /*7f30*/  LDCU.64 UR6, c[0x4][0x78] ;  /* 0x01000f00ff0677ac */ /* 0x000e620008000a00 */
[----:B------:R-:W2:Y:S01]  /*7f40*/  LDC.64 R2, c[0x4][R3] ;  /* 0x0100000003027b82 */ /* 0x000ea20000000a00 */
[----:B------:R-:W3:Y:S01]  /*7f50*/  LDCU.64 UR4, c[0x4][0x10] ;  /* 0x01000200ff0477ac */ /* 0x000ee20008000a00 */
[----:B-----5:R-:W-:Y:S01]  /*7f60*/  MOV R5, UR9 ;  /* 0x0000000900057c02 */ /* 0x020fe20008000f00 */
[----:B------:R-:W-:Y:S01]  /*7f70*/  IMAD.U32 R4, RZ, RZ, UR8 ;  /* 0x00000008ff047e24 */ /* 0x000fe2000f8e00ff */
[----:B-1----:R-:W-:Y:S01]  /*7f80*/  MOV R7, UR7 ;  /* 0x0000000700077c02 */ /* 0x002fe20008000f00 */
[----:B------:R-:W-:Y:S01]  /*7f90*/  IMAD.U32 R6, RZ, RZ, UR6 ;  /* 0x00000006ff067e24 */ /* 0x000fe2000f8e00ff */
[----:B---3--:R-:W-:Y:S01]  /*7fa0*/  MOV R11, UR5 ;  /* 0x00000005000b7c02 */ /* 0x008fe20008000f00 */
[----:B------:R-:W-:Y:S02]  /*7fb0*/  IMAD.U32 R10, RZ, RZ, UR4 ;  /* 0x00000004ff0a7e24 */ /* 0x000fe4000f8e00ff */
[----:B------:R-:W-:Y:S07]  /*7fc0*/  LEPC R20, `(.L_x_133) ;  /* 0x000000001014794e */ /* 0x000fee0000000000 */
[----:B--2-4-:R-:W-:Y:S05]  /*7fd0*/  CALL.ABS.NOINC R2 ;  /* 0x0000000002007343 */ /* 0x014fea0003c00000 */
.L_x_133:
        /* <DEDUP_REMOVED lines=12> */
[----:B--2---:R-:W-:Y:S01]  /*80a0*/  FFMA R36, R35, R40, R0 ;  /* 0x0000002823247223 */ /* 0x004fe20000000000 */
[----:B------:R-:W-:Y:S01]  /*80b0*/  FMUL R4, R33, R8 ;  /* 0x0000000821047220 */ /* 0x000fe20000400000 */
[----:B------:R-:W-:Y:S01]  /*80c0*/  FFMA R37, R35, R41, R2 ;  /* 0x0000002923257223 */ /* 0x000fe20000000002 */
[----:B------:R-:W-:Y:S01]  /*80d0*/  FMUL R5, R33, R9 ;  /* 0x0000000921057220 */ /* 0x000fe20000400000 */
[----:B------:R-:W-:Y:S01]  /*80e0*/  FFMA R38, R35, R42, R3 ;  /* 0x0000002a23267223 */ /* 0x000fe20000000003 */
[----:B------:R-:W-:Y:S01]  /*80f0*/  FMUL R6, R33, R10 ;  /* 0x0000000a21067220 */ /* 0x000fe20000400000 */
[----:B------:R-:W-:Y:S01]  /*8100*/  FFMA R39, R35, R43, R7 ;  /* 0x0000002b23277223 */ /* 0x000fe20000000007 */
[----:B------:R-:W-:Y:S01]  /*8110*/  FMUL R11, R33, R11 ;  /* 0x0000000b210b7220 */ /* 0x000fe20000400000 */
[----:B---3--:R-:W-:Y:S01]  /*8120*/  FFMA R4, R35, R44, R4 ;  /* 0x0000002c23047223 */ /* 0x008fe20000000004 */
        /* <DEDUP_REMOVED lines=21> */
[----:B------:R-:W-:Y:S01]  /*8280*/  FFMA R15, R35, R55, R19 ;  /* 0x00000037230f7223 */ /* 0x000fe20000000013 */
[----:B------:R-:W-:Y:S02]  /*8290*/  MOV R16, UR37 ;  /* 0x0000002500107c02 */ /* 0x000fe40008000f00 */
[----:B------:R-:W-:Y:S02]  /*82a0*/  @P6 IADD3 R17, PT, PT, R20, 0x50, RZ ;  /* 0x0000005014116810 */ /* 0x000fe40007ffe0ff */
[----:B------:R1:W-:Y:S01]  /*82b0*/  STSM.16.M88.4 [R84], R12 ;  /* 0x0000000c54007844 */ /* 0x0003e20000000200 */
        /* <DEDUP_REMOVED lines=11> */
[----:B------:R-:W-:Y:S02]  /*8370*/  UIADD3 UR10, UPT, UPT, UR48, 0x400, URZ ;  /* 0x00000400300a7890 */ /* 0x000fe4000fffe0ff */
[----:B------:R-:W-:Y:S02]  /*8380*/  UIADD3 UR8, UP0, UPT, UR52, 0x680, URZ ;  /* 0x0000068034087890 */ /* 0x000fe4000ff1e0ff */
[----:B------:R-:W-:Y:S02]  /*8390*/  UIADD3 UR5, UPT, UPT, UR41, 0x80, URZ ;  /* 0x0000008029057890 */ /* 0x000fe4000fffe0ff */
[----:B------:R-:W-:Y:S01]  /*83a0*/  MOV R70, UR10 ;  /* 0x0000000a00467c02 */ /* 0x000fe20008000f00 */
[----:B------:R-:W-:Y:S01]  /*83b0*/  UIADD3.X UR9, UPT, UPT, URZ, UR53, URZ, UP0, !UPT ;  /* 0x00000035ff097290 */ /* 0x000fe200087fe4ff */
[----:B------:R-:W-:Y:S02]  /*83c0*/  UMOV UR6, UR42 ;  /* 0x0000002a00067c82 */ /* 0x000fe40008000000 */
[----:B------:R-:W-:Y:S01]  /*83d0*/  R2UR UR4, R70 ;  /* 0x00000000460472ca */ /* 0x000fe200000e0000 */
[----:B------:R-:W-:Y:S11]  /*83e0*/  UMOV UR7, UR36 ;  /* 0x0000002400077c82 */ /* 0x000ff60008000000 */
[----:B------:R-:W-:Y:S01]  /*83f0*/  @!UPT UIADD3 URZ, UPT, UPT, URZ, URZ, URZ ;  /* 0x000000fffffff290 */ /* 0x000fe2000fffe0ff */
[----:B------:R2:W-:Y:S01]  /*8400*/  UTMASTG.3D [UR4], [UR8] ;  /* 0x00000004080073b5 */ /* 0x0005e20008010000 */
[----:B------:R0:W-:Y:S01]  /*8410*/  UTMACMDFLUSH ;  /* 0x00000000000079b7 */ /* 0x0001e20000000000 */
[----:B--2---:R-:W-:Y:S04]  /*8420*/  DEPBAR.LE SB0, 0x1 ;  /* 0x000080400000791a */ /* 0x004fe80000000000 */
.L_x_135:
[----:B------:R-:W-:Y:S05]  /*8430*/  BSYNC.RECONVERGENT B0 ;  /* 0x0000000000007941 */ /* 0x000fea0003800200 */
.L_x_134:
        /* <DEDUP_REMOVED lines=20> */
.L_x_139:
[----:B------:R-:W-:Y:S05]  /*8580*/  BSYNC B0 ;  /* 0x0000000000007941 */ /* 0x000fea0003800000 */
.L_x_138:
        /* <DEDUP_REMOVED lines=13> */
.L_x_137:
[----:B------:R-:W-:Y:S05]  /*8660*/  BSYNC B1 ;  /* 0x0000000000017941 */ /* 0x000fea0003800000 */
.L_x_136:
        /* <DEDUP_REMOVED lines=21> */
.L_x_141:
        /* <DEDUP_REMOVED lines=66> */
.L_x_143:
[----:B------:R-:W-:Y:S05]  /*8be0*/  BSYNC.RECONVERGENT B0 ;  /* 0x0000000000007941 */ /* 0x000fea0003800200 */
.L_x_142:
        /* <DEDUP_REMOVED lines=20> */
.L_x_147:
[----:B------:R-:W-:Y:S05]  /*8d30*/  BSYNC B0 ;  /* 0x0000000000007941 */ /* 0x000fea0003800000 */
.L_x_146:
        /* <DEDUP_REMOVED lines=13> */
.L_x_145:
[----:B------:R-:W-:Y:S05]  /*8e10*/  BSYNC B1 ;  /* 0x0000000000017941 */ /* 0x000fea0003800000 */
.L_x_144:
        /* <DEDUP_REMOVED lines=21> */
.L_x_149:
        /* <DEDUP_REMOVED lines=66> */
.L_x_151:
[----:B------:R-:W-:Y:S05]  /*9390*/  BSYNC.RECONVERGENT B0 ;  /* 0x0000000000007941 */ /* 0x000fea0003800200 */
.L_x_150:
        /* <DEDUP_REMOVED lines=12> */
[----:B------:R-:W-:Y:S04]  /*9460*/  @P1 IMAD R87, R87, 0x2000, R88 ;  /* 0x0000200057571824 */ /* 0x000fe800078e0258 */
[----:B------:R-:W-:Y:S05]  /*9470*/  @P1 VIADD R2, R87, UR48 ;  /* 0x0000003057021c36 */ /* 0x000fea0008000000 */
[----:B------:R-:W-:Y:S01]  /*9480*/  @P1 IADD3 R86, PT, PT, R86, R2, RZ ;  /* 0x0000000256561210 */ /* 0x000fe20007ffe0ff */
[----:B------:R-:W-:Y:S01]  /*9490*/  @P1 IMAD.IADD R2, R74, 0x1, R2 ;  /* 0x000000014a021824 */ /* 0x000fe200078e0202 */
[----:B------:R-:W-:Y:S06]  /*94a0*/  @P0 BRA `(.L_x_155) ;  /* 0x00000000000c0947 */ /* 0x000fec0003800000 */
[----:B------:R-:W-:Y:S04]  /*94b0*/  SHF.L.U32 R91, R91, 0x1f, RZ ;  /* 0x0000001f5b5b7819 */ /* 0x000fe800000006ff */
[----:B------:R-:W2:Y:S02]  /*94c0*/  SYNCS.PHASECHK.TRANS64.TRYWAIT P0, [R0+URZ+0x30], R91 ;  /* 0x0000305b000075a7 */ /* 0x000ea400080011ff */
[----:B--2---:R-:W-:Y:S05]  /*94d0*/  @!P0 BRA `(.L_x_156) ;  /* 0x0000001400c48947 */ /* 0x004fea0003800000 */
.L_x_155:
[----:B------:R-:W-:Y:S05]  /*94e0*/  BSYNC B0 ;  /* 0x0000000000007941 */ /* 0x000fea0003800000 */
.L_x_154:
[----:B------:R-:W-:Y:S11]  /*94f0*/  ISETP.NE.AND P0, PT, R90, RZ, PT ;  /* 0x000000ff5a00720c */ /* 0x000ff60003f05270 */
[----:B------:R-:W-:Y:S02]  /*9500*/  @!UPT UIADD3 URZ, UPT, UPT, URZ, URZ, URZ ;  /* 0x000000fffffff290 */ /* 0x000fe4000fffe0ff */
[----:B--2---:R-:W-:Y:S01]  /*9510*/  @P0 IADD3 R0, PT, PT, R74, R86, RZ ;  /* 0x000000564a000210 */ /* 0x004fe20007ffe0ff */
[----:B------:R-:W-:Y:S05]  /*9520*/  @P0 WARPSYNC.ALL ;  /* 0x0000000000000948 */ /* 0x000fea0003800000 */
[----:B------:R2:W3:Y:S04]  /*9530*/  @P0 LDSM.16.M88.4 R40, [R87+UR48+0x400] ;  /* 0x000400305728083b */ /* 0x0004e80008000200 */
[----:B------:R2:W4:Y:S04]  /*9540*/  @P0 LDSM.16.M88.4 R44, [R2+0x400] ;  /* 0x00040000022c083b */ /* 0x0005280000000200 */
[----:B------:R2:W1:Y:S04]  /*9550*/  @P0 LDSM.16.M88.4 R48, [R86+0x400] ;  /* 0x000400005630083b */ /* 0x0004680000000200 */
[----:B------:R2:W1:Y:S02]  /*9560*/  @P0 LDSM.16.M88.4 R52, [R0+0x400] ;  /* 0x000400000034083b */ /* 0x0004640000000200 */
.L_x_153:
[----:B------:R-:W-:Y:S05]  /*9570*/  BSYNC B1 ;  /* 0x0000000000017941 */ /* 0x000fea0003800000 */
.L_x_152:
        /* <DEDUP_REMOVED lines=21> */
.L_x_157:
[----:B------:R-:W-:Y:S01]  /*96d0*/  ISETP.NE.AND P0, PT, R76, RZ, PT ;  /* 0x000000ff4c00720c */ /* 0x000fe20003f05270 */
[----:B------:R-:W-:Y:S05]  /*96e0*/  WARPSYNC.ALL ;  /* 0x0000000000007948 */ /* 0x000fea0003800000 */
[----:B------:R-:W-:Y:S01]  /*96f0*/  R2UR UR4, R34 ;  /* 0x00000000220472ca */ /* 0x000fe200000e0000 */
[----:B------:R-:W-:Y:S01]  /*9700*/  BSSY.RECONVERGENT B0, `(.L_x_158) ;  /* 0x000003c000007945 */ /* 0x000fe20003800200 */
[----:B------:R-:W-:Y:S11]  /*9710*/  R2UR UR5, R85 ;  /* 0x00000000550572ca */ /* 0x000ff600000e0000 */
[----:B-1----:R-:W1:Y:S01]  /*9720*/  LDTM.16dp128bit.x8 R4, tmem[UR4+0xe0] ;  /* 0x0000e004000479ee */ /* 0x002e620008180000 */
[----:B------:R-:W-:Y:S01]  /*9730*/  NOP ;  /* 0x0000000000007918 */ /* 0x000fe20000000000 */
[----:B------:R-:W-:Y:S04]  /*9740*/  UIADD3 UR5, UPT, UPT, UR5, 0xc0, URZ ;  /* 0x000000c005057890 */ /* 0x000fe8000fffe0ff */
[----:B------:R-:W-:Y:S09]  /*9750*/  UPRMT UR5, UR37, 0x654, UR5 ;  /* 0x0000065425057896 */ /* 0x000ff20008000005 */
[----:B-1----:R-:W-:Y:S01]  /*9760*/  SYNCS.ARRIVE.TRANS64.RED.A1T0 RZ, [UR5], RZ ;  /* 0x000000ffffff79a7 */ /* 0x002fe20008100405 */
[C---:B------:R-:W-:Y:S01]  /*9770*/  FMUL R0, R33.reuse, R4 ;  /* 0x0000000421007220 */ /* 0x040fe20000400000 */
        /* <DEDUP_REMOVED lines=33> */
[----:B------:R-:W-:Y:S05]  /*9990*/  FFMA R15, R35, R55, R19 ;  /* 0x00000037230f7223 */ /* 0x000fea0000000013 */
[----:B------:R1:W-:Y:S01]  /*99a0*/  STSM.16.M88.4 [R84+0x6000], R12 ;  /* 0x0060000c54007844 */ /* 0x0003e20000000200 */
        /* <DEDUP_REMOVED lines=17> */
.L_x_159:
[----:B------:R-:W-:Y:S05]  /*9ac0*/  BSYNC.RECONVERGENT B0 ;  /* 0x0000000000007941 */ /* 0x000fea0003800200 */
.L_x_158:
[----:B------:R-:W-:Y:S01]  /*9ad0*/  BAR.SYNC.DEFER_BLOCKING 0x1, 0x80 ;  /* 0x0042000000007b1d */ /* 0x000fe20000010000 */
[----:B------:R-:W-:Y:S01]  /*9ae0*/  UISETP.NE.AND UP0, UPT, UR49, -0x8, UPT ;  /* 0xfffffff83100788c */ /* 0x000fe2000bf05270 */
[----:B------:R-:W-:Y:S08]  /*9af0*/  IADD3 R31, PT, PT, R31, 0x1, RZ ;  /* 0x000000011f1f7810 */ /* 0x000ff00007ffe0ff */
[----:B------:R-:W-:Y:S05]  /*9b00*/  BRA.U !UP0, `(.L_x_160) ;  /* 0x0000000108287547 */ /* 0x000fea000b800000 */
[----:B------:R-:W-:Y:S01]  /*9b10*/  ISETP.NE.AND P0, PT, R80, RZ, PT ;  /* 0x000000ff5000720c */ /* 0x000fe20003f05270 */
[----:B------:R-:W-:Y:S01]  /*9b20*/  IMAD.U32 R2, RZ, RZ, UR51 ;  /* 0x00000033ff027e24 */ /* 0x000fe2000f8e00ff */
[----:B------:R-:W-:Y:S01]  /*9b30*/  UIADD3 UR51, UPT, UPT, UR51, 0x1, URZ ;  /* 0x0000000133337890 */ /* 0x000fe2000fffe0ff */
[----:B------:R-:W-:Y:S03]  /*9b40*/  IMAD.U32 R0, RZ, RZ, UR37 ;  /* 0x00000025ff007e24 */ /* 0x000fe6000f8e00ff */
[----:B------:R-:W-:Y:S04]  /*9b50*/  UISETP.NE.AND UP0, UPT, UR51, 0x4, UPT ;  /* 0x000000043300788c */ /* 0x000fe8000bf05270 */
[----:B------:R-:W-:Y:S03]  /*9b60*/  USEL UR51, UR51, URZ, UP0 ;  /* 0x000000ff33337287 */ /* 0x000fe60008000000 */
[----:B------:R-:W-:Y:S05]  /*9b70*/  @P0 LEA R2, R2, UR48, 0x3 ;  /* 0x0000003002020c11 */ /* 0x000fea000f8e18ff */
[----:B------:R-:W-:Y:S05]  /*9b80*/  @P0 VIADD R2, R2, 0x50 ;  /* 0x0000005002020836 */ /* 0x000fea0000000000 */
[----:B------:R-:W-:Y:S04]  /*9b90*/  @P0 PRMT R0, R0, 0x654, R2 ;  /* 0x0000065400000816 */ /* 0x000fe80000000002 */
[----:B------:R2:W-:Y:S03]  /*9ba0*/  @P0 SYNCS.ARRIVE.TRANS64.RED.A1T0 RZ, [R0+URZ], RZ ;  /* 0x000000ff00ff09a7 */ /* 0x0005e600081004ff */
.L_x_160:
[----:B------:R-:W-:Y:S01]  /*9bb0*/  ISETP.NE.AND P2, PT, R77, RZ, PT ;  /* 0x000000ff4d00720c */ /* 0x000fe20003f45270 */
[----:B------:R-:W-:Y:S01]  /*9bc0*/  UIADD3 UR49, UPT, UPT, UR49, 0x8, URZ ;  /* 0x0000000831317890 */ /* 0x000fe2000fffe0ff */
[----:B------:R-:W-:Y:S01]  /*9bd0*/  ISETP.NE.AND P0, PT, R79, 0x2, PT ;  /* 0x000000024f00780c */ /* 0x000fe20003f05270 */
[----:B-1----:R-:W-:Y:S01]  /*9be0*/  IMAD.IADD R14, R29, 0x1, R62 ;  /* 0x000000011d0e7824 */ /* 0x002fe200078e023e */
[----:B------:R-:W-:Y:S01]  /*9bf0*/  ISETP.NE.AND P1, PT, R31, 0x4, PT ;  /* 0x000000041f00780c */ /* 0x000fe20003f25270 */
[----:B------:R-:W-:Y:S01]  /*9c00*/  IMAD.IADD R15, R30, 0x1, R63 ;  /* 0x000000011e0f7824 */ /* 0x000fe200078e023f */
[----:B------:R-:W-:Y:S02]  /*9c10*/  SEL R2, RZ, 0x1, P0 ;  /* 0x00000001ff027807 */ /* 0x000fe40000000000 */
[----:B--2---:R-:W-:Y:S02]  /*9c20*/  SEL R0, RZ, 0x1, P1 ;  /* 0x00000001ff007807 */ /* 0x004fe40000800000 */
[----:B------:R-:W-:Y:S02]  /*9c30*/  LOP3.LUT R72, R72, R2, RZ, 0x3c, !PT ;  /* 0x0000000248487212 */ /* 0x000fe400078e3cff */
[----:B------:R-:W-:Y:S02]  /*9c40*/  LOP3.LUT R73, R73, R0, RZ, 0x3c, !PT ;  /* 0x0000000049497212 */ /* 0x000fe400078e3cff */
[----:B------:R-:W-:Y:S02]  /*9c50*/  @P2 R2UR UR36, R71 ;  /* 0x00000000472422ca */ /* 0x000fe400000e0000 */
[----:B------:R-:W-:Y:S02]  /*9c60*/  SEL R79, R79, RZ, P0 ;  /* 0x000000ff4f4f7207 */ /* 0x000fe40000000000 */
[----:B------:R-:W-:Y:S01]  /*9c70*/  SEL R31, R31, RZ, P1 ;  /* 0x000000ff1f1f7207 */ /* 0x000fe20000800000 */
[----:B------:R-:W-:Y:S10]  /*9c80*/  @P2 BRA `(.L_x_161) ;  /* 0xffffffb400502947 */ /* 0x000ff4000383ffff */
[----:B------:R-:W-:-:S09]  /*9c90*/  UISETP.NE.AND UP0, UPT, UR50, URZ, UPT ;  /* 0x000000ff3200728c */ /* 0x000fd2000bf05270 */
[----:B------:R-:W-:Y:S05]  /*9ca0*/  BRA.U !UP0, `(.L_x_162) ;  /* 0x0000000108487547 */ /* 0x000fea000b800000 */
[----:B------:R-:W1:Y:S02]  /*9cb0*/  LDCU.64 UR4, c[0x0][0x890] ;  /* 0x00011200ff0477ac */ /* 0x000e640008000a00 */
[----:B-1----:R-:W-:-:S04]  /*9cc0*/  UISETP.NE.U32.AND UP0, UPT, UR4, URZ, UPT ;  /* 0x000000ff0400728c */ /* 0x002fc8000bf05070 */
[----:B------:R-:W-:-:S09]  /*9cd0*/  UISETP.NE.AND.EX UP0, UPT, UR5, URZ, UPT, UP0 ;  /* 0x000000ff0500728c */ /* 0x000fd2000bf05300 */
[----:B------:R-:W-:Y:S05]  /*9ce0*/  BRA.U UP0, `(.L_x_163) ;  /* 0x00000001000c7547 */ /* 0x000fea000b800000 */
[----:B------:R-:W-:-:S13]  /*9cf0*/  FSETP.NEU.AND P0, PT, R35, RZ, PT ;  /* 0x000000ff2300720b */ /* 0x000fda0003f0d000 */
[----:B------:R-:W-:Y:S05]  /*9d00*/  @!P0 EXIT ;  /* 0x000000000000894d */ /* 0x000fea0003800000 */
[----:B------:R-:W-:Y:S05]  /*9d10*/  BRA `(.L_x_162) ;  /* 0x00000000002c7947 */ /* 0x000fea0003800000 */
.L_x_163:
[----:B------:R-:W-:Y:S01]  /*9d20*/  ISETP.NE.AND P0, PT, R78, RZ, PT ;  /* 0x000000ff4e00720c */ /* 0x000fe20003f05270 */
[----:B------:R-:W-:-:S12]  /*9d30*/  BSSY.RECONVERGENT B0, `(.L_x_162) ;  /* 0x0000009000007945 */ /* 0x000fd80003800200 */
[----:B------:R-:W-:Y:S05]  /*9d40*/  @P0 BRA `(.L_x_164) ;  /* 0x0000000000140947 */ /* 0x000fea0003800000 */
[----:B------:R-:W1:Y:S02]  /*9d50*/  LDCU.64 UR4, c[0x0][0x888] ;  /* 0x00011100ff0477ac */ /* 0x000e640008000a00 */
[----:B-1----:R-:W-:-:S04]  /*9d60*/  ISETP.NE.U32.AND P0, PT, RZ, UR4, PT ;  /* 0x00000004ff007c0c */ /* 0x002fc8000bf05070 */
[----:B------:R-:W-:-:S13]  /*9d70*/  ISETP.NE.AND.EX P0, PT, RZ, UR5, PT, P0 ;  /* 0x00000005ff007c0c */ /* 0x000fda000bf05300 */
[----:B------:R-:W-:Y:S05]  /*9d80*/  @!P0 EXIT ;  /* 0x000000000000894d */ /* 0x000fea0003800000 */
[----:B------:R-:W-:Y:S05]  /*9d90*/  BRA `(.L_x_165) ;  /* 0x0000000000087947 */ /* 0x000fea0003800000 */
.L_x_164:
[----:B------:R-:W-:-:S13]  /*9da0*/  FSETP.NEU.AND P0, PT, R35, RZ, PT ;  /* 0x000000ff2300720b */ /* 0x000fda0003f0d000 */
[----:B------:R-:W-:Y:S05]  /*9db0*/  @!P0 EXIT ;  /* 0x000000000000894d */ /* 0x000fea0003800000 */
.L_x_165:
[----:B------:R-:W-:Y:S05]  /*9dc0*/  BSYNC.RECONVERGENT B0 ;  /* 0x0000000000007941 */ /* 0x000fea0003800200 */
.L_x_162:
[----:B------:R-:W-:Y:S01]  /*9dd0*/  ULEA UR4, UR51, UR48, 0x3 ;  /* 0x0000003033047291 */ /* 0x000fe2000f8e18ff */
[----:B------:R-:W-:-:S04]  /*9de0*/  DEPBAR.LE SB0, 0x0 ;  /* 0x000080000000791a */ /* 0x000fc80000000000 */
[----:B------:R-:W-:-:S04]  /*9df0*/  UIADD3 UR4, UPT, UPT, UR4, 0x50, URZ ;  /* 0x0000005004047890 */ /* 0x000fc8000fffe0ff */
[----:B------:R-:W-:-:S09]  /*9e00*/  UPRMT UR4, UR37, 0x654, UR4 ;  /* 0x0000065425047896 */ /* 0x000fd20008000004 */
[----:B------:R-:W-:Y:S01]  /*9e10*/  SYNCS.ARRIVE.TRANS64.RED.A1T0 RZ, [UR4], RZ ;  /* 0x000000ffffff79a7 */ /* 0x000fe20008100404 */
[----:B------:R-:W-:Y:S05]  /*9e20*/  EXIT ;  /* 0x000000000000794d */ /* 0x000fea0003800000 */
.L_x_19:
[----:B--2---:R2:W1:Y:S02]  /*9e30*/  SYNCS.PHASECHK.TRANS64.TRYWAIT P0, [R2+URZ+0xf0], R3 ;  /* 0x0000f003020075a7 */ /* 0x00446400080011ff */
[----:B-1----:R-:W-:Y:S05]  /*9e40*/  @!P0 NANOSLEEP.SYNCS 0x989680 ;  /* 0x009896800000895d */ /* 0x002fea0003900000 */
[----:B------:R-:W1:Y:S02]  /*9e50*/  @!P0 SYNCS.PHASECHK.TRANS64 P0, [R2+URZ+0xf0], R3 ;  /* 0x0000f003020085a7 */ /* 0x000e6400080010ff */
[----:B-1----:R-:W-:Y:S05]  /*9e60*/  @!P0 BRA `(.L_x_19) ;  /* 0xfffffffc00f08947 */ /* 0x002fea000383ffff */
[----:B------:R-:W-:Y:S05]  /*9e70*/  BRA `(.L_x_166) ;  /* 0xffffff7400d07947 */ /* 0x000fea000383ffff */
.L_x_22:
[----:B-1----:R-:W-:-:S07]  /*9e80*/  MOV R2, UR33 ;  /* 0x0000002100027c02 */ /* 0x002fce0008000f00 */
.L_x_167:
[----:B-1----:R1:W2:Y:S02]  /*9e90*/  SYNCS.PHASECHK.TRANS64.TRYWAIT P0, [R2+URZ+0x18], R4 ;  /* 0x00001804020075a7 */ /* 0x0022a400080011ff */
[----:B--2---:R-:W-:Y:S05]  /*9ea0*/  @!P0 NANOSLEEP.SYNCS 0x989680 ;  /* 0x009896800000895d */ /* 0x004fea0003900000 */
[----:B------:R-:W2:Y:S02]  /*9eb0*/  @!P0 SYNCS.PHASECHK.TRANS64 P0, [R2+URZ+0x18], R4 ;  /* 0x00001804020085a7 */ /* 0x000ea400080010ff */
[----:B--2---:R-:W-:Y:S05]  /*9ec0*/  @!P0 BRA `(.L_x_167) ;  /* 0xfffffffc00f08947 */ /* 0x004fea000383ffff */
[----:B------:R-:W-:Y:S05]  /*9ed0*/  BRA `(.L_x_21) ;  /* 0xffffff7800207947 */ /* 0x000fea000383ffff */
.L_x_28:
[----:B-1----:R-:W-:-:S07]  /*9ee0*/  MOV R2, UR17 ;  /* 0x0000001100027c02 */ /* 0x002fce0008000f00 */
.L_x_168:
[----:B-1----:R1:W2:Y:S02]  /*9ef0*/  SYNCS.PHASECHK.TRANS64.TRYWAIT P0, [R2+URZ+0x18], R4 ;  /* 0x00001804020075a7 */ /* 0x0022a400080011ff */
[----:B--2---:R-:W-:Y:S05]  /*9f00*/  @!P0 NANOSLEEP.SYNCS 0x989680 ;  /* 0x009896800000895d */ /* 0x004fea0003900000 */
[----:B------:R-:W2:Y:S02]  /*9f10*/  @!P0 SYNCS.PHASECHK.TRANS64 P0, [R2+URZ+0x18], R4 ;  /* 0x00001804020085a7 */ /* 0x000ea400080010ff */
[----:B--2---:R-:W-:Y:S05]  /*9f20*/  @!P0 BRA `(.L_x_168) ;  /* 0xfffffffc00f08947 */ /* 0x004fea000383ffff */
[----:B------:R-:W-:Y:S05]  /*9f30*/  BRA `(.L_x_27) ;  /* 0xffffff7800c87947 */ /* 0x000fea000383ffff */
.L_x_32:
[----:B-1----:R1:W2:Y:S02]  /*9f40*/  SYNCS.PHASECHK.TRANS64.TRYWAIT P0, [R2+URZ+0x80], R3 ;  /* 0x00008003020075a7 */ /* 0x0022a400080011ff */
[----:B--2---:R-:W-:Y:S05]  /*9f50*/  @!P0 NANOSLEEP.SYNCS 0x989680 ;  /* 0x009896800000895d */ /* 0x004fea0003900000 */
[----:B------:R-:W2:Y:S02]  /*9f60*/  @!P0 SYNCS.PHASECHK.TRANS64 P0, [R2+URZ+0x80], R3 ;  /* 0x00008003020085a7 */ /* 0x000ea400080010ff */
[----:B--2---:R-:W-:Y:S05]  /*9f70*/  @!P0 BRA `(.L_x_32) ;  /* 0xfffffffc00f08947 */ /* 0x004fea000383ffff */
[----:B------:R-:W-:Y:S05]  /*9f80*/  BRA `(.L_x_169) ;  /* 0xffffff7c00587947 */ /* 0x000fea000383ffff */
.L_x_36:
[----:B----4-:R-:W-:-:S07]  /*9f90*/  MOV R0, UR5 ;  /* 0x0000000500007c02 */ /* 0x010fce0008000f00 */
.L_x_170:
[----:B-1----:R1:W2:Y:S02]  /*9fa0*/  SYNCS.PHASECHK.TRANS64.TRYWAIT P0, [R0+URZ], R2 ;  /* 0x00000002000075a7 */ /* 0x0022a400080011ff */
[----:B--2---:R-:W-:Y:S05]  /*9fb0*/  @!P0 NANOSLEEP.SYNCS 0x989680 ;  /* 0x009896800000895d */ /* 0x004fea0003900000 */
[----:B------:R-:W2:Y:S02]  /*9fc0*/  @!P0 SYNCS.PHASECHK.TRANS64 P0, [R0+URZ], R2 ;  /* 0x00000002000085a7 */ /* 0x000ea400080010ff */
[----:B--2---:R-:W-:Y:S05]  /*9fd0*/  @!P0 BRA `(.L_x_170) ;  /* 0xfffffffc00f08947 */ /* 0x004fea000383ffff */
[----:B------:R-:W-:Y:S05]  /*9fe0*/  BRA `(.L_x_171) ;  /* 0xffffff8000c87947 */ /* 0x000fea000383ffff */
.L_x_37:
[----:B----4-:R-:W-:-:S07]  /*9ff0*/  MOV R0, UR5 ;  /* 0x0000000500007c02 */ /* 0x010fce0008000f00 */
.L_x_172:
[----:B-1----:R1:W2:Y:S02]  /*a000*/  SYNCS.PHASECHK.TRANS64.TRYWAIT P0, [R0+URZ], R2 ;  /* 0x00000002000075a7 */ /* 0x0022a400080011ff */
[----:B--2---:R-:W-:Y:S05]  /*a010*/  @!P0 NANOSLEEP.SYNCS 0x989680 ;  /* 0x009896800000895d */ /* 0x004fea0003900000 */
[----:B------:R-:W2:Y:S02]  /*a020*/  @!P0 SYNCS.PHASECHK.TRANS64 P0, [R0+URZ], R2 ;  /* 0x00000002000085a7 */ /* 0x000ea400080010ff */
[----:B--2---:R-:W-:Y:S05]  /*a030*/  @!P0 BRA `(.L_x_172) ;  /* 0xfffffffc00f08947 */ /* 0x004fea000383ffff */
[----:B------:R-:W-:Y:S05]  /*a040*/  BRA `(.L_x_173) ;  /* 0xffffff8000d47947 */ /* 0x000fea000383ffff */
.L_x_40:
[----:B-1----:R1:W2:Y:S02]  /*a050*/  SYNCS.PHASECHK.TRANS64.TRYWAIT P0, [R0+URZ+0xe0], R4 ;  /* 0x0000e004000075a7 */ /* 0x0022a400080011ff */
[----:B--2---:R-:W-:Y:S05]  /*a060*/  @!P0 NANOSLEEP.SYNCS 0x989680 ;  /* 0x009896800000895d */ /* 0x004fea0003900000 */
[----:B------:R-:W2:Y:S02]  /*a070*/  @!P0 SYNCS.PHASECHK.TRANS64 P0, [R0+URZ+0xe0], R4 ;  /* 0x0000e004000085a7 */ /* 0x000ea400080010ff */
[----:B--2---:R-:W-:Y:S05]  /*a080*/  @!P0 BRA `(.L_x_40) ;  /* 0xfffffffc00f08947 */ /* 0x004fea000383ffff */
[----:B------:R-:W-:Y:S05]  /*a090*/  BRA `(.L_x_174) ;  /* 0xffffff8400307947 */ /* 0x000fea000383ffff */
.L_x_41:
[----:B------:R-:W-:-:S07]  /*a0a0*/  MOV R0, UR5 ;  /* 0x0000000500007c02 */ /* 0x000fce0008000f00 */
.L_x_175:
[----:B-1----:R1:W2:Y:S02]  /*a0b0*/  SYNCS.PHASECHK.TRANS64.TRYWAIT P0, [R0+URZ+0x90], R5 ;  /* 0x00009005000075a7 */ /* 0x0022a400080011ff */
[----:B--2---:R-:W-:Y:S05]  /*a0c0*/  @!P0 NANOSLEEP.SYNCS 0x989680 ;  /* 0x009896800000895d */ /* 0x004fea0003900000 */
[----:B------:R-:W2:Y:S02]  /*a0d0*/  @!P0 SYNCS.PHASECHK.TRANS64 P0, [R0+URZ+0x90], R5 ;  /* 0x00009005000085a7 */ /* 0x000ea400080010ff */
[----:B--2---:R-:W-:Y:S05]  /*a0e0*/  @!P0 BRA `(.L_x_175) ;  /* 0xfffffffc00f08947 */ /* 0x004fea000383ffff */
[----:B------:R-:W-:Y:S05]  /*a0f0*/  BRA `(.L_x_176) ;  /* 0xffffff8400407947 */ /* 0x000fea000383ffff */
.L_x_42:
[----:B-1----:R1:W2:Y:S02]  /*a100*/  SYNCS.PHASECHK.TRANS64.TRYWAIT P1, [R0+URZ+0x80], R4 ;  /* 0x00008004000075a7 */ /* 0x0022a400080211ff */
[----:B--2---:R-:W-:Y:S05]  /*a110*/  @!P1 NANOSLEEP.SYNCS 0x989680 ;  /* 0x009896800000995d */ /* 0x004fea0003900000 */
[----:B------:R-:W2:Y:S02]  /*a120*/  @!P1 SYNCS.PHASECHK.TRANS64 P1, [R0+URZ+0x80], R4 ;  /* 0x00008004000095a7 */ /* 0x000ea400080210ff */
[----:B--2---:R-:W-:Y:S05]  /*a130*/  @!P1 BRA `(.L_x_42) ;  /* 0xfffffffc00f09947 */ /* 0x004fea000383ffff */
[----:B------:R-:W-:Y:S05]  /*a140*/  BRA `(.L_x_177) ;  /* 0xffffff8400707947 */ /* 0x000fea000383ffff */
.L_x_45:
[----:B------:R-:W-:-:S07]  /*a150*/  MOV R0, UR5 ;  /* 0x0000000500007c02 */ /* 0x000fce0008000f00 */
.L_x_178:
[----:B-1----:R1:W2:Y:S02]  /*a160*/  SYNCS.PHASECHK.TRANS64.TRYWAIT P0, [R0+URZ+0x90], R2 ;  /* 0x00009002000075a7 */ /* 0x0022a400080011ff */
[----:B--2---:R-:W-:Y:S05]  /*a170*/  @!P0 NANOSLEEP.SYNCS 0x989680 ;  /* 0x009896800000895d */ /* 0x004fea0003900000 */
[----:B------:R-:W2:Y:S02]  /*a180*/  @!P0 SYNCS.PHASECHK.TRANS64 P0, [R0+URZ+0x90], R2 ;  /* 0x00009002000085a7 */ /* 0x000ea400080010ff */
[----:B--2---:R-:W-:Y:S05]  /*a190*/  @!P0 BRA `(.L_x_178) ;  /* 0xfffffffc00f08947 */ /* 0x004fea000383ffff */
[----:B------:R-:W-:Y:S05]  /*a1a0*/  BRA `(.L_x_44) ;  /* 0xffffff8400c47947 */ /* 0x000fea000383ffff */
.L_x_52:
[----:B-1----:R1:W2:Y:S02]  /*a1b0*/  SYNCS.PHASECHK.TRANS64.TRYWAIT P1, [R0+URZ+0x80], R2 ;  /* 0x00008002000075a7 */ /* 0x0022a400080211ff */
[----:B--2---:R-:W-:Y:S05]  /*a1c0*/  @!P1 NANOSLEEP.SYNCS 0x989680 ;  /* 0x009896800000995d */ /* 0x004fea0003900000 */
[----:B------:R-:W2:Y:S02]  /*a1d0*/  @!P1 SYNCS.PHASECHK.TRANS64 P1, [R0+URZ+0x80], R2 ;  /* 0x00008002000095a7 */ /* 0x000ea400080210ff */
[----:B--2---:R-:W-:Y:S05]  /*a1e0*/  @!P1 BRA `(.L_x_52) ;  /* 0xfffffffc00f09947 */ /* 0x004fea000383ffff */
[----:B------:R-:W-:Y:S05]  /*a1f0*/  BRA `(.L_x_179) ;  /* 0xffffff8c00347947 */ /* 0x000fea000383ffff */
.L_x_53:
[----:B------:R-:W-:-:S07]  /*a200*/  MOV R2, UR7 ;  /* 0x0000000700027c02 */ /* 0x000fce0008000f00 */
.L_x_180:
[----:B-1----:R1:W2:Y:S02]  /*a210*/  SYNCS.PHASECHK.TRANS64.TRYWAIT P0, [R2+URZ+0xc0], R0 ;  /* 0x0000c000020075a7 */ /* 0x0022a400080011ff */
[----:B--2---:R-:W-:Y:S05]  /*a220*/  @!P0 NANOSLEEP.SYNCS 0x989680 ;  /* 0x009896800000895d */ /* 0x004fea0003900000 */
[----:B------:R-:W2:Y:S02]  /*a230*/  @!P0 SYNCS.PHASECHK.TRANS64 P0, [R2+URZ+0xc0], R0 ;  /* 0x0000c000020085a7 */ /* 0x000ea400080010ff */
[----:B--2---:R-:W-:Y:S05]  /*a240*/  @!P0 BRA `(.L_x_180) ;  /* 0xfffffffc00f08947 */ /* 0x004fea000383ffff */
[----:B------:R-:W-:Y:S05]  /*a250*/  BRA `(.L_x_181) ;  /* 0xffffff8c00847947 */ /* 0x000fea000383ffff */
.L_x_56:
[----:B------:R-:W-:Y:S07]  /*a260*/  MOV R0, UR6 ;  /* 0x0000000600007c02 */ /* 0x000fee0008000f00 */
.L_x_182:
[----:B-1----:R1:W2:Y:S02]  /*a270*/  SYNCS.PHASECHK.TRANS64.TRYWAIT P0, [R0+URZ], R2 ;  /* 0x00000002000075a7 */ /* 0x0022a400080011ff */
[----:B--2---:R-:W-:Y:S05]  /*a280*/  @!P0 NANOSLEEP.SYNCS 0x989680 ;  /* 0x009896800000895d */ /* 0x004fea0003900000 */
[----:B------:R-:W2:Y:S02]  /*a290*/  @!P0 SYNCS.PHASECHK.TRANS64 P0, [R0+URZ], R2 ;  /* 0x00000002000085a7 */ /* 0x000ea400080010ff */
[----:B--2---:R-:W-:Y:S05]  /*a2a0*/  @!P0 BRA `(.L_x_182) ;  /* 0xfffffffc00f08947 */ /* 0x004fea000383ffff */
[----:B------:R-:W-:Y:S05]  /*a2b0*/  BRA `(.L_x_55) ;  /* 0xffffff8c00a07947 */ /* 0x000fea000383ffff */
.L_x_59:
[----:B------:R-:W-:-:S07]  /*a2c0*/  MOV R0, UR6 ;  /* 0x0000000600007c02 */ /* 0x000fce0008000f00 */
.L_x_183:
[----:B--2---:R2:W4:Y:S02]  /*a2d0*/  SYNCS.PHASECHK.TRANS64.TRYWAIT P0, [R0+URZ], R2 ;  /* 0x00000002000075a7 */ /* 0x00452400080011ff */
[----:B----4-:R-:W-:Y:S05]  /*a2e0*/  @!P0 NANOSLEEP.SYNCS 0x989680 ;  /* 0x009896800000895d */ /* 0x010fea0003900000 */
[----:B------:R-:W4:Y:S02]  /*a2f0*/  @!P0 SYNCS.PHASECHK.TRANS64 P0, [R0+URZ], R2 ;  /* 0x00000002000085a7 */ /* 0x000f2400080010ff */
[----:B----4-:R-:W-:Y:S05]  /*a300*/  @!P0 BRA `(.L_x_183) ;  /* 0xfffffffc00f08947 */ /* 0x010fea000383ffff */
[----:B------:R-:W-:Y:S05]  /*a310*/  BRA `(.L_x_184) ;  /* 0xffffff90007c7947 */ /* 0x000fea000383ffff */
.L_x_60:
[----:B------:R-:W-:-:S07]  /*a320*/  MOV R0, UR6 ;  /* 0x0000000600007c02 */ /* 0x000fce0008000f00 */
.L_x_185:
[----:B-1----:R1:W2:Y:S02]  /*a330*/  SYNCS.PHASECHK.TRANS64.TRYWAIT P0, [R0+URZ], R3 ;  /* 0x00000003000075a7 */ /* 0x0022a400080011ff */
[----:B--2---:R-:W-:Y:S05]  /*a340*/  @!P0 NANOSLEEP.SYNCS 0x989680 ;  /* 0x009896800000895d */ /* 0x004fea0003900000 */
[----:B------:R-:W2:Y:S02]  /*a350*/  @!P0 SYNCS.PHASECHK.TRANS64 P0, [R0+URZ], R3 ;  /* 0x00000003000085a7 */ /* 0x000ea400080010ff */
[----:B--2---:R-:W-:Y:S05]  /*a360*/  @!P0 BRA `(.L_x_185) ;  /* 0xfffffffc00f08947 */ /* 0x004fea000383ffff */
[----:B------:R-:W-:Y:S05]  /*a370*/  BRA `(.L_x_186) ;  /* 0xffffff9000887947 */ /* 0x000fea000383ffff */
.L_x_61:
[----:B------:R-:W-:-:S07]  /*a380*/  MOV R0, UR6 ;  /* 0x0000000600007c02 */ /* 0x000fce0008000f00 */
.L_x_187:
[----:B-1----:R1:W2:Y:S02]  /*a390*/  SYNCS.PHASECHK.TRANS64.TRYWAIT P0, [R0+URZ], R3 ;  /* 0x00000003000075a7 */ /* 0x0022a400080011ff */
[----:B--2---:R-:W-:Y:S05]  /*a3a0*/  @!P0 NANOSLEEP.SYNCS 0x989680 ;  /* 0x009896800000895d */ /* 0x004fea0003900000 */
[----:B------:R-:W2:Y:S02]  /*a3b0*/  @!P0 SYNCS.PHASECHK.TRANS64 P0, [R0+URZ], R3 ;  /* 0x00000003000085a7 */ /* 0x000ea400080010ff */
[----:B--2---:R-:W-:Y:S05]  /*a3c0*/  @!P0 BRA `(.L_x_187) ;  /* 0xfffffffc00f08947 */ /* 0x004fea000383ffff */
[----:B------:R-:W-:Y:S05]  /*a3d0*/  BRA `(.L_x_188) ;  /* 0xffffff9000947947 */ /* 0x000fea000383ffff */
.L_x_62:
[----:B-1----:R-:W-:-:S07]  /*a3e0*/  MOV R0, UR7 ;  /* 0x0000000700007c02 */ /* 0x002fce0008000f00 */
.L_x_189:
[----:B-1----:R1:W2:Y:S02]  /*a3f0*/  SYNCS.PHASECHK.TRANS64.TRYWAIT P0, [R0+URZ], R2 ;  /* 0x00000002000075a7 */ /* 0x0022a400080011ff */
[----:B--2---:R-:W-:Y:S05]  /*a400*/  @!P0 NANOSLEEP.SYNCS 0x989680 ;  /* 0x009896800000895d */ /* 0x004fea0003900000 */
[----:B------:R-:W2:Y:S02]  /*a410*/  @!P0 SYNCS.PHASECHK.TRANS64 P0, [R0+URZ], R2 ;  /* 0x00000002000085a7 */ /* 0x000ea400080010ff */
[----:B--2---:R-:W-:Y:S05]  /*a420*/  @!P0 BRA `(.L_x_189) ;  /* 0xfffffffc00f08947 */ /* 0x004fea000383ffff */
[----:B------:R-:W-:Y:S05]  /*a430*/  BRA `(.L_x_190) ;  /* 0xffffff9000a07947 */ /* 0x000fea000383ffff */
.L_x_67:
[----:B--2---:R2:W3:Y:S02]  /*a440*/  SYNCS.PHASECHK.TRANS64.TRYWAIT P0, [R0+URZ+0x80], R2 ;  /* 0x00008002000075a7 */ /* 0x0044e400080011ff */
[----:B---3--:R-:W-:Y:S05]  /*a450*/  @!P0 NANOSLEEP.SYNCS 0x989680 ;  /* 0x009896800000895d */ /* 0x008fea0003900000 */
[----:B------:R-:W3:Y:S02]  /*a460*/  @!P0 SYNCS.PHASECHK.TRANS64 P0, [R0+URZ+0x80], R2 ;  /* 0x00008002000085a7 */ /* 0x000ee400080010ff */
[----:B---3--:R-:W-:Y:S05]  /*a470*/  @!P0 BRA `(.L_x_67) ;  /* 0xfffffffc00f08947 */ /* 0x008fea000383ffff */
[----:B------:R-:W-:Y:S05]  /*a480*/  BRA `(.L_x_191) ;  /* 0xffffff9400a07947 */ /* 0x000fea000383ffff */
.L_x_70:
[----:B------:R-:W-:Y:S07]  /*a490*/  MOV R0, UR7 ;  /* 0x0000000700007c02 */ /* 0x000fee0008000f00 */
.L_x_192:
[----:B--2---:R2:W3:Y:S02]  /*a4a0*/  SYNCS.PHASECHK.TRANS64.TRYWAIT P0, [R0+URZ+0x78], R2 ;  /* 0x00007802000075a7 */ /* 0x0044e400080011ff */
[----:B---3--:R-:W-:Y:S05]  /*a4b0*/  @!P0 NANOSLEEP.SYNCS 0x989680 ;  /* 0x009896800000895d */ /* 0x008fea0003900000 */
[----:B------:R-:W3:Y:S02]  /*a4c0*/  @!P0 SYNCS.PHASECHK.TRANS64 P0, [R0+URZ+0x78], R2 ;  /* 0x00007802000085a7 */ /* 0x000ee400080010ff */
[----:B---3--:R-:W-:Y:S05]  /*a4d0*/  @!P0 BRA `(.L_x_192) ;  /* 0xfffffffc00f08947 */ /* 0x008fea000383ffff */
[----:B------:R-:W-:Y:S05]  /*a4e0*/  BRA `(.L_x_69) ;  /* 0xffffff9800807947 */ /* 0x000fea000383ffff */
.L_x_73:
[----:B------:R-:W-:Y:S07]  /*a4f0*/  MOV R0, UR7 ;  /* 0x0000000700007c02 */ /* 0x000fee0008000f00 */
.L_x_193:
[----:B-1----:R1:W2:Y:S02]  /*a500*/  SYNCS.PHASECHK.TRANS64.TRYWAIT P0, [R0+URZ+0x50], R32 ;  /* 0x00005020000075a7 */ /* 0x0022a400080011ff */
[----:B--2---:R-:W-:Y:S05]  /*a510*/  @!P0 NANOSLEEP.SYNCS 0x989680 ;  /* 0x009896800000895d */ /* 0x004fea0003900000 */
[----:B------:R-:W2:Y:S02]  /*a520*/  @!P0 SYNCS.PHASECHK.TRANS64 P0, [R0+URZ+0x50], R32 ;  /* 0x00005020000085a7 */ /* 0x000ea400080010ff */
[----:B--2---:R-:W-:Y:S05]  /*a530*/  @!P0 BRA `(.L_x_193) ;  /* 0xfffffffc00f08947 */ /* 0x004fea000383ffff */
[----:B------:R-:W-:Y:S05]  /*a540*/  BRA `(.L_x_194) ;  /* 0xffffff9800fc7947 */ /* 0x000fea000383ffff */
.L_x_74:
[----:B------:R-:W-:Y:S07]  /*a550*/  MOV R0, UR7 ;  /* 0x0000000700007c02 */ /* 0x000fee0008000f00 */
.L_x_195:
[----:B-1----:R1:W2:Y:S02]  /*a560*/  SYNCS.PHASECHK.TRANS64.TRYWAIT P0, [R0+URZ+0x58], R32 ;  /* 0x00005820000075a7 */ /* 0x0022a400080011ff */
[----:B--2---:R-:W-:Y:S05]  /*a570*/  @!P0 NANOSLEEP.SYNCS 0x989680 ;  /* 0x009896800000895d */ /* 0x004fea0003900000 */
[----:B------:R-:W2:Y:S02]  /*a580*/  @!P0 SYNCS.PHASECHK.TRANS64 P0, [R0+URZ+0x58], R32 ;  /* 0x00005820000085a7 */ /* 0x000ea400080010ff */
[----:B--2---:R-:W-:Y:S05]  /*a590*/  @!P0 BRA `(.L_x_195) ;  /* 0xfffffffc00f08947 */ /* 0x004fea000383ffff */
[----:B------:R-:W-:Y:S05]  /*a5a0*/  BRA `(.L_x_196) ;  /* 0xffffff9c00387947 */ /* 0x000fea000383ffff */
.L_x_75:
[----:B------:R-:W-:Y:S07]  /*a5b0*/  MOV R0, UR7 ;  /* 0x0000000700007c02 */ /* 0x000fee0008000f00 */
.L_x_197:
[----:B-1----:R1:W2:Y:S02]  /*a5c0*/  SYNCS.PHASECHK.TRANS64.TRYWAIT P0, [R0+URZ+0x60], R32 ;  /* 0x00006020000075a7 */ /* 0x0022a400080011ff */
[----:B--2---:R-:W-:Y:S05]  /*a5d0*/  @!P0 NANOSLEEP.SYNCS 0x989680 ;  /* 0x009896800000895d */ /* 0x004fea0003900000 */
[----:B------:R-:W2:Y:S02]  /*a5e0*/  @!P0 SYNCS.PHASECHK.TRANS64 P0, [R0+URZ+0x60], R32 ;  /* 0x00006020000085a7 */ /* 0x000ea400080010ff */
[----:B--2---:R-:W-:Y:S05]  /*a5f0*/  @!P0 BRA `(.L_x_197) ;  /* 0xfffffffc00f08947 */ /* 0x004fea000383ffff */
[----:B------:R-:W-:Y:S05]  /*a600*/  BRA `(.L_x_198) ;  /* 0xffffff9c00787947 */ /* 0x000fea000383ffff */
.L_x_76:
[----:B------:R-:W-:Y:S07]  /*a610*/  MOV R0, UR7 ;  /* 0x0000000700007c02 */ /* 0x000fee0008000f00 */
.L_x_199:
[----:B-1----:R1:W2:Y:S02]  /*a620*/  SYNCS.PHASECHK.TRANS64.TRYWAIT P0, [R0+URZ+0x68], R32 ;  /* 0x00006820000075a7 */ /* 0x0022a400080011ff */
[----:B--2---:R-:W-:Y:S05]  /*a630*/  @!P0 NANOSLEEP.SYNCS 0x989680 ;  /* 0x009896800000895d */ /* 0x004fea0003900000 */
[----:B------:R-:W2:Y:S02]  /*a640*/  @!P0 SYNCS.PHASECHK.TRANS64 P0, [R0+URZ+0x68], R32 ;  /* 0x00006820000085a7 */ /* 0x000ea400080010ff */
[----:B--2---:R-:W-:Y:S05]  /*a650*/  @!P0 BRA `(.L_x_199) ;  /* 0xfffffffc00f08947 */ /* 0x004fea000383ffff */
[----:B------:R-:W-:Y:S05]  /*a660*/  BRA `(.L_x_200) ;  /* 0xffffff9c00bc7947 */ /* 0x000fea000383ffff */
.L_x_77:
[----:B------:R-:W-:Y:S07]  /*a670*/  MOV R0, UR7 ;  /* 0x0000000700007c02 */ /* 0x000fee0008000f00 */
.L_x_201:
[----:B-1----:R1:W2:Y:S02]  /*a680*/  SYNCS.PHASECHK.TRANS64.TRYWAIT P0, [R0+URZ+0x50], R14 ;  /* 0x0000500e000075a7 */ /* 0x0022a400080011ff */
[----:B--2---:R-:W-:Y:S05]  /*a690*/  @!P0 NANOSLEEP.SYNCS 0x989680 ;  /* 0x009896800000895d */ /* 0x004fea0003900000 */
[----:B------:R-:W2:Y:S02]  /*a6a0*/  @!P0 SYNCS.PHASECHK.TRANS64 P0, [R0+URZ+0x50], R14 ;  /* 0x0000500e000085a7 */ /* 0x000ea400080010ff */
[----:B--2---:R-:W-:Y:S05]  /*a6b0*/  @!P0 BRA `(.L_x_201) ;  /* 0xfffffffc00f08947 */ /* 0x004fea000383ffff */
[----:B------:R-:W-:Y:S05]  /*a6c0*/  BRA `(.L_x_202) ;  /* 0xffffffa000047947 */ /* 0x000fea000383ffff */
.L_x_78:
[----:B------:R-:W-:Y:S07]  /*a6d0*/  MOV R0, UR7 ;  /* 0x0000000700007c02 */ /* 0x000fee0008000f00 */
.L_x_203:
[----:B-1----:R1:W2:Y:S02]  /*a6e0*/  SYNCS.PHASECHK.TRANS64.TRYWAIT P0, [R0+URZ+0x58], R14 ;  /* 0x0000580e000075a7 */ /* 0x0022a400080011ff */
[----:B--2---:R-:W-:Y:S05]  /*a6f0*/  @!P0 NANOSLEEP.SYNCS 0x989680 ;  /* 0x009896800000895d */ /* 0x004fea0003900000 */
[----:B------:R-:W2:Y:S02]  /*a700*/  @!P0 SYNCS.PHASECHK.TRANS64 P0, [R0+URZ+0x58], R14 ;  /* 0x0000580e000085a7 */ /* 0x000ea400080010ff */
[----:B--2---:R-:W-:Y:S05]  /*a710*/  @!P0 BRA `(.L_x_203) ;  /* 0xfffffffc00f08947 */ /* 0x004fea000383ffff */
[----:B------:R-:W-:Y:S05]  /*a720*/  BRA `(.L_x_204) ;  /* 0xffffffa000487947 */ /* 0x000fea000383ffff */
.L_x_79:
[----:B------:R-:W-:Y:S07]  /*a730*/  MOV R0, UR7 ;  /* 0x0000000700007c02 */ /* 0x000fee0008000f00 */
.L_x_205:
[----:B-1----:R1:W2:Y:S02]  /*a740*/  SYNCS.PHASECHK.TRANS64.TRYWAIT P0, [R0+URZ+0x60], R14 ;  /* 0x0000600e000075a7 */ /* 0x0022a400080011ff */
[----:B--2---:R-:W-:Y:S05]  /*a750*/  @!P0 NANOSLEEP.SYNCS 0x989680 ;  /* 0x009896800000895d */ /* 0x004fea0003900000 */
[----:B------:R-:W2:Y:S02]  /*a760*/  @!P0 SYNCS.PHASECHK.TRANS64 P0, [R0+URZ+0x60], R14 ;  /* 0x0000600e000085a7 */ /* 0x000ea400080010ff */
[----:B--2---:R-:W-:Y:S05]  /*a770*/  @!P0 BRA `(.L_x_205) ;  /* 0xfffffffc00f08947 */ /* 0x004fea000383ffff */
[----:B------:R-:W-:Y:S05]  /*a780*/  BRA `(.L_x_206) ;  /* 0xffffffa0008c7947 */ /* 0x000fea000383ffff */
.L_x_80:
[----:B------:R-:W-:Y:S07]  /*a790*/  MOV R0, UR7 ;  /* 0x0000000700007c02 */ /* 0x000fee0008000f00 */
.L_x_207:
[----:B-1----:R1:W2:Y:S02]  /*a7a0*/  SYNCS.PHASECHK.TRANS64.TRYWAIT P0, [R0+URZ+0x68], R14 ;  /* 0x0000680e000075a7 */ /* 0x0022a400080011ff */
[----:B--2---:R-:W-:Y:S05]  /*a7b0*/  @!P0 NANOSLEEP.SYNCS 0x989680 ;  /* 0x009896800000895d */ /* 0x004fea0003900000 */
[----:B------:R-:W2:Y:S02]  /*a7c0*/  @!P0 SYNCS.PHASECHK.TRANS64 P0, [R0+URZ+0x68], R14 ;  /* 0x0000680e000085a7 */ /* 0x000ea400080010ff */
[----:B--2---:R-:W-:Y:S05]  /*a7d0*/  @!P0 BRA `(.L_x_207) ;  /* 0xfffffffc00f08947 */ /* 0x004fea000383ffff */
[----:B------:R-:W-:Y:S05]  /*a7e0*/  BRA `(.L_x_208) ;  /* 0xffffffa400107947 */ /* 0x000fea000383ffff */
.L_x_82:
[----:B------:R-:W-:-:S07]  /*a7f0*/  MOV R0, UR7 ;  /* 0x0000000700007c02 */ /* 0x000fce0008000f00 */
.L_x_209:
[----:B-1----:R1:W3:Y:S02]  /*a800*/  SYNCS.PHASECHK.TRANS64.TRYWAIT P0, [R0+URZ+0x50], R32 ;  /* 0x00005020000075a7 */ /* 0x0022e400080011ff */
[----:B---3--:R-:W-:Y:S05]  /*a810*/  @!P0 NANOSLEEP.SYNCS 0x989680 ;  /* 0x009896800000895d */ /* 0x008fea0003900000 */
[----:B------:R-:W3:Y:S02]  /*a820*/  @!P0 SYNCS.PHASECHK.TRANS64 P0, [R0+URZ+0x50], R32 ;  /* 0x00005020000085a7 */ /* 0x000ee400080010ff */
[----:B---3--:R-:W-:Y:S05]  /*a830*/  @!P0 BRA `(.L_x_209) ;  /* 0xfffffffc00f08947 */ /* 0x008fea000383ffff */
[----:B------:R-:W-:Y:S05]  /*a840*/  BRA `(.L_x_210) ;  /* 0xffffffa400787947 */ /* 0x000fea000383ffff */
.L_x_83:
[----:B-1----:R-:W-:-:S07]  /*a850*/  MOV R0, UR7 ;  /* 0x0000000700007c02 */ /* 0x002fce0008000f00 */
.L_x_211:
[----:B-1----:R1:W3:Y:S02]  /*a860*/  SYNCS.PHASECHK.TRANS64.TRYWAIT P0, [R0+URZ+0x58], R32 ;  /* 0x00005820000075a7 */ /* 0x0022e400080011ff */
[----:B---3--:R-:W-:Y:S05]  /*a870*/  @!P0 NANOSLEEP.SYNCS 0x989680 ;  /* 0x009896800000895d */ /* 0x008fea0003900000 */
[----:B------:R-:W3:Y:S02]  /*a880*/  @!P0 SYNCS.PHASECHK.TRANS64 P0, [R0+URZ+0x58], R32 ;  /* 0x00005820000085a7 */ /* 0x000ee400080010ff */
[----:B---3--:R-:W-:Y:S05]  /*a890*/  @!P0 BRA `(.L_x_211) ;  /* 0xfffffffc00f08947 */ /* 0x008fea000383ffff */
[----:B------:R-:W-:Y:S05]  /*a8a0*/  BRA `(.L_x_212) ;  /* 0xffffffa400687947 */ /* 0x000fea000383ffff */
.L_x_84:
[----:B------:R-:W-:-:S07]  /*a8b0*/  MOV R2, UR7 ;  /* 0x0000000700027c02 */ /* 0x000fce0008000f00 */
.L_x_213:
[----:B-1----:R1:W3:Y:S02]  /*a8c0*/  SYNCS.PHASECHK.TRANS64.TRYWAIT P0, [R2+URZ+0x60], R32 ;  /* 0x00006020020075a7 */ /* 0x0022e400080011ff */
[----:B---3--:R-:W-:Y:S05]  /*a8d0*/  @!P0 NANOSLEEP.SYNCS 0x989680 ;  /* 0x009896800000895d */ /* 0x008fea0003900000 */
[----:B------:R-:W3:Y:S02]  /*a8e0*/  @!P0 SYNCS.PHASECHK.TRANS64 P0, [R2+URZ+0x60], R32 ;  /* 0x00006020020085a7 */ /* 0x000ee400080010ff */
[----:B---3--:R-:W-:Y:S05]  /*a8f0*/  @!P0 BRA `(.L_x_213) ;  /* 0xfffffffc00f08947 */ /* 0x008fea000383ffff */
[----:B------:R-:W-:Y:S05]  /*a900*/  BRA `(.L_x_214) ;  /* 0xffffffa4005c7947 */ /* 0x000fea000383ffff */
.L_x_86:
[----:B--2---:R2:W4:Y:S02]  /*a910*/  SYNCS.PHASECHK.TRANS64.TRYWAIT P0, [R0+URZ+0x80], R2 ;  /* 0x00008002000075a7 */ /* 0x00452400080011ff */
[----:B----4-:R-:W-:Y:S05]  /*a920*/  @!P0 NANOSLEEP.SYNCS 0x989680 ;  /* 0x009896800000895d */ /* 0x010fea0003900000 */
[----:B------:R-:W4:Y:S02]  /*a930*/  @!P0 SYNCS.PHASECHK.TRANS64 P0, [R0+URZ+0x80], R2 ;  /* 0x00008002000085a7 */ /* 0x000f2400080010ff */
[----:B----4-:R-:W-:Y:S05]  /*a940*/  @!P0 BRA `(.L_x_86) ;  /* 0xfffffffc00f08947 */ /* 0x010fea000383ffff */
[----:B------:R-:W-:Y:S05]  /*a950*/  BRA `(.L_x_215) ;  /* 0xffffffa800307947 */ /* 0x000fea000383ffff */
.L_x_97:
[----:B-1----:R-:W-:Y:S04]  /*a960*/  MOV R0, UR48 ;  /* 0x0000003000007c02 */ /* 0x002fe80008000f00 */
[----:B------:R1:W3:Y:S03]  /*a970*/  SYNCS.PHASECHK.TRANS64.TRYWAIT P1, [R0+URZ+0x30], R3 ;  /* 0x00003003000075a7 */ /* 0x0002e600080211ff */
[----:B---3--:R-:W-:Y:S05]  /*a980*/  @!P1 NANOSLEEP.SYNCS 0x989680 ;  /* 0x009896800000995d */ /* 0x008fea0003900000 */
[----:B------:R-:W3:Y:S02]  /*a990*/  @!P1 SYNCS.PHASECHK.TRANS64 P1, [R0+URZ+0x30], R3 ;  /* 0x00003003000095a7 */ /* 0x000ee400080210ff */
[----:B---3--:R-:W-:Y:S05]  /*a9a0*/  @!P1 BRA `(.L_x_97) ;  /* 0xfffffffc00ec9947 */ /* 0x008fea000383ffff */
[----:B------:R-:W-:Y:S05]  /*a9b0*/  BRA `(.L_x_96) ;  /* 0xffffffb400647947 */ /* 0x000fea000383ffff */
.L_x_99:
[----:B-1----:R1:W2:Y:S02]  /*a9c0*/  SYNCS.PHASECHK.TRANS64.TRYWAIT P0, [R85+URZ+0xa0], R2 ;  /* 0x0000a002550075a7 */ /* 0x0022a400080011ff */
[----:B--2---:R-:W-:Y:S05]  /*a9d0*/  @!P0 NANOSLEEP.SYNCS 0x989680 ;  /* 0x009896800000895d */ /* 0x004fea0003900000 */
[----:B------:R-:W2:Y:S02]  /*a9e0*/  @!P0 SYNCS.PHASECHK.TRANS64 P0, [R85+URZ+0xa0], R2 ;  /* 0x0000a002550085a7 */ /* 0x000ea400080010ff */
[----:B--2---:R-:W-:Y:S05]  /*a9f0*/  @!P0 BRA `(.L_x_99) ;  /* 0xfffffffc00f08947 */ /* 0x004fea000383ffff */
[----:B------:R-:W-:Y:S05]  /*aa00*/  BRA `(.L_x_98) ;  /* 0xffffffb400907947 */ /* 0x000fea000383ffff */
.L_x_108:
[----:B-1----:R1:W2:Y:S02]  /*aa10*/  SYNCS.PHASECHK.TRANS64.TRYWAIT P0, [R2+URZ+0x30], R0 ;  /* 0x00003000020075a7 */ /* 0x0022a400080011ff */
[----:B--2---:R-:W-:Y:S05]  /*aa20*/  @!P0 NANOSLEEP.SYNCS 0x989680 ;  /* 0x009896800000895d */ /* 0x004fea0003900000 */
[----:B------:R-:W2:Y:S02]  /*aa30*/  @!P0 SYNCS.PHASECHK.TRANS64 P0, [R2+URZ+0x30], R0 ;  /* 0x00003000020085a7 */ /* 0x000ea400080010ff */
[----:B--2---:R-:W-:Y:S05]  /*aa40*/  @!P0 BRA `(.L_x_108) ;  /* 0xfffffffc00f08947 */ /* 0x004fea000383ffff */
[----:B------:R-:W-:Y:S05]  /*aa50*/  BRA `(.L_x_107) ;  /* 0xffffffbc00347947 */ /* 0x000fea000383ffff */
.L_x_116:
[----:B-1----:R1:W2:Y:S02]  /*aa60*/  SYNCS.PHASECHK.TRANS64.TRYWAIT P0, [R0+URZ+0x30], R5 ;  /* 0x00003005000075a7 */ /* 0x0022a400080011ff */
[----:B--2---:R-:W-:Y:S05]  /*aa70*/  @!P0 NANOSLEEP.SYNCS 0x989680 ;  /* 0x009896800000895d */ /* 0x004fea0003900000 */
[----:B------:R-:W2:Y:S02]  /*aa80*/  @!P0 SYNCS.PHASECHK.TRANS64 P0, [R0+URZ+0x30], R5 ;  /* 0x00003005000085a7 */ /* 0x000ea400080010ff */
[----:B--2---:R-:W-:Y:S05]  /*aa90*/  @!P0 BRA `(.L_x_116) ;  /* 0xfffffffc00f08947 */ /* 0x004fea000383ffff */
[----:B------:R-:W-:Y:S05]  /*aaa0*/  BRA `(.L_x_115) ;  /* 0xffffffc000f87947 */ /* 0x000fea000383ffff */
.L_x_124:
[----:B-1----:R1:W2:Y:S02]  /*aab0*/  SYNCS.PHASECHK.TRANS64.TRYWAIT P0, [R0+URZ+0x30], R5 ;  /* 0x00003005000075a7 */ /* 0x0022a400080011ff */
[----:B--2---:R-:W-:Y:S05]  /*aac0*/  @!P0 NANOSLEEP.SYNCS 0x989680 ;  /* 0x009896800000895d */ /* 0x004fea0003900000 */
[----:B------:R-:W2:Y:S02]  /*aad0*/  @!P0 SYNCS.PHASECHK.TRANS64 P0, [R0+URZ+0x30], R5 ;  /* 0x00003005000085a7 */ /* 0x000ea400080010ff */
[----:B--2---:R-:W-:Y:S05]  /*aae0*/  @!P0 BRA `(.L_x_124) ;  /* 0xfffffffc00f08947 */ /* 0x004fea000383ffff */
[----:B------:R-:W-:Y:S05]  /*aaf0*/  BRA `(.L_x_123) ;  /* 0xffffffc800c07947 */ /* 0x000fea000383ffff */
.L_x_132:
[----:B-1----:R1:W2:Y:S02]  /*ab00*/  SYNCS.PHASECHK.TRANS64.TRYWAIT P0, [R0+URZ+0x30], R5 ;  /* 0x00003005000075a7 */ /* 0x0022a400080011ff */
[----:B--2---:R-:W-:Y:S05]  /*ab10*/  @!P0 NANOSLEEP.SYNCS 0x989680 ;  /* 0x009896800000895d */ /* 0x004fea0003900000 */
[----:B------:R-:W2:Y:S02]  /*ab20*/  @!P0 SYNCS.PHASECHK.TRANS64 P0, [R0+URZ+0x30], R5 ;  /* 0x00003005000085a7 */ /* 0x000ea400080010ff */
[----:B--2---:R-:W-:Y:S05]  /*ab30*/  @!P0 BRA `(.L_x_132) ;  /* 0xfffffffc00f08947 */ /* 0x004fea000383ffff */
[----:B------:R-:W-:Y:S05]  /*ab40*/  BRA `(.L_x_131) ;  /* 0xffffffd000947947 */ /* 0x000fea000383ffff */
.L_x_140:
[----:B-1----:R1:W2:Y:S02]  /*ab50*/  SYNCS.PHASECHK.TRANS64.TRYWAIT P0, [R0+URZ+0x30], R5 ;  /* 0x00003005000075a7 */ /* 0x0022a400080011ff */
[----:B--2---:R-:W-:Y:S05]  /*ab60*/  @!P0 NANOSLEEP.SYNCS 0x989680 ;  /* 0x009896800000895d */ /* 0x004fea0003900000 */
[----:B------:R-:W2:Y:S02]  /*ab70*/  @!P0 SYNCS.PHASECHK.TRANS64 P0, [R0+URZ+0x30], R5 ;  /* 0x00003005000085a7 */ /* 0x000ea400080010ff */
[----:B--2---:R-:W-:Y:S05]  /*ab80*/  @!P0 BRA `(.L_x_140) ;  /* 0xfffffffc00f08947 */ /* 0x004fea000383ffff */
[----:B------:R-:W-:Y:S05]  /*ab90*/  BRA `(.L_x_139) ;  /* 0xffffffd800787947 */ /* 0x000fea000383ffff */
.L_x_148:
[----:B-1----:R1:W2:Y:S02]  /*aba0*/  SYNCS.PHASECHK.TRANS64.TRYWAIT P0, [R0+URZ+0x30], R5 ;  /* 0x00003005000075a7 */ /* 0x0022a400080011ff */
[----:B--2---:R-:W-:Y:S05]  /*abb0*/  @!P0 NANOSLEEP.SYNCS 0x989680 ;  /* 0x009896800000895d */ /* 0x004fea0003900000 */
[----:B------:R-:W2:Y:S02]  /*abc0*/  @!P0 SYNCS.PHASECHK.TRANS64 P0, [R0+URZ+0x30], R5 ;  /* 0x00003005000085a7 */ /* 0x000ea400080010ff */
[----:B--2---:R-:W-:Y:S05]  /*abd0*/  @!P0 BRA `(.L_x_148) ;  /* 0xfffffffc00f08947 */ /* 0x004fea000383ffff */
[----:B------:R-:W-:Y:S05]  /*abe0*/  BRA `(.L_x_147) ;  /* 0xffffffe000507947 */ /* 0x000fea000383ffff */
.L_x_156:
[----:B--2---:R2:W3:Y:S02]  /*abf0*/  SYNCS.PHASECHK.TRANS64.TRYWAIT P0, [R0+URZ+0x30], R91 ;  /* 0x0000305b000075a7 */ /* 0x0044e400080011ff */
[----:B---3--:R-:W-:Y:S05]  /*ac00*/  @!P0 NANOSLEEP.SYNCS 0x989680 ;  /* 0x009896800000895d */ /* 0x008fea0003900000 */
[----:B------:R-:W3:Y:S02]  /*ac10*/  @!P0 SYNCS.PHASECHK.TRANS64 P0, [R0+URZ+0x30], R91 ;  /* 0x0000305b000085a7 */ /* 0x000ee400080010ff */
[----:B---3--:R-:W-:Y:S05]  /*ac20*/  @!P0 BRA `(.L_x_156) ;  /* 0xfffffffc00f08947 */ /* 0x008fea000383ffff */
[----:B------:R-:W-:Y:S05]  /*ac30*/  BRA `(.L_x_155) ;  /* 0xffffffe800287947 */ /* 0x000fea000383ffff */
        .weak           $__internal_0_$__cuda_sm10x_tcgen05_guardrail_trap_col_being_dealloced_not_returned_by_alloc
        .type           $__internal_0_$__cuda_sm10x_tcgen05_guardrail_trap_col_being_dealloced_not_returned_by_alloc,@function
        .size           $__internal_0_$__cuda_sm10x_tcgen05_guardrail_trap_col_being_dealloced_not_returned_by_alloc,($__internal_1_$__cuda_sm10x_tcgen05_guardrail_trap_phase_invalid_during_alloc - $__internal_0_$__cuda_sm10x_tcgen05_guardrail_trap_col_being_dealloced_not_returned_by_alloc)
$__internal_0_$__cuda_sm10x_tcgen05_guardrail_trap_col_being_dealloced_not_returned_by_alloc:
[----:B------:R-:W-:Y:S05]  /*ac40*/  BPT.TRAP 0x1 ;  /* 0x000000040000795c */ /* 0x000fea0000300000 */
[----:B------:R-:W-:-:S04]  /*ac50*/  HFMA2 R3, -RZ, RZ, 0, 0 ;  /* 0x00000000ff037431 */ /* 0x000fc800000001ff */
[----:B------:R-:W-:Y:S05]  /*ac60*/  RET.REL.NODEC R2 `(_ZN7cutlass13device_kernelINS_4gemm6kernel13GemmUniversalIN4cute5tupleIJiiiiEEENS1_10collective13CollectiveMmaINS1_35MainloopSm100TmaUmmaWarpSpecializedILi3ELi2ELi4ENS5_IJNS4_1CILi1EEESB_SB_EEEEENS5_IJNSA_ILi64EEENSA_ILi256EEENSA_ILi32EEEEEEfNS5_IJlSB_lEEEfSI_NS4_8TiledMMAINS4_8MMA_AtomIJNS4_17SM100_MMA_TF32_SSINS_10tfloat32_tESM_fLi64ELi256ELNS4_4UMMA5MajorE0ELSO_0ELNSN_7ScaleInE0ELSP_0EEEEEENS4_6LayoutISC_NS5_IJNSA_ILi0EEEST_ST_EEEEENS5_IJNS4_10UnderscoreESW_SW_EEEEENS4_13SM90_TMA_LOADENS4_14ComposedLayoutINS4_7SwizzleILi3ELi4ELi3EEENS4_18smem_ptr_flag_bitsILi32EEENSS_INS5_IJNSA_ILi8EEESG_EEENS5_IJSG_SB_EEEEEEEvNS4_8identityESZ_S19_vS1A_EENS_8epilogue10collective18CollectiveEpilogueINS1C_23Sm100TmaWarpSpecializedILi4ELi2ELi16ELb1ELb0EEEJSH_NS5_IJNSS_ISE_SB_EENSS_ISG_SB_EEEEEfSI_fSI_NS1C_6fusion15FusionCallbacksIS1G_NS1K_17LinearCombinationIffffLNS_15FloatRoundStyleE2EEESH_S1J_JEEENS4_5SM1004TMEM4LOAD26SM100_TMEM_LOAD_16dp128b8xESZ_S19_NS4_17SM75_U32x4_LDSM_NENS4_14SM90_TMA_STOREES19_NS4_17SM90_U32x4_STSM_NENS4_39AutoVectorizingCopyWithAssumedAlignmentILi128EEEEEEvvEEEEvNT_6ParamsE) ;  /* 0xffffff5002e47950 */ /* 0x000fea0003c3ffff */
        .weak           $__internal_1_$__cuda_sm10x_tcgen05_guardrail_trap_phase_invalid_during_alloc
        .type           $__internal_1_$__cuda_sm10x_tcgen05_guardrail_trap_phase_invalid_during_alloc,@function
        .size           $__internal_1_$__cuda_sm10x_tcgen05_guardrail_trap_phase_invalid_during_alloc,($__internal_2_$__cuda_sm10x_tcgen05_guardrail_trap_unallocated_columns_being_dealloced - $__internal_1_$__cuda_sm10x_tcgen05_guardrail_trap_phase_invalid_during_alloc)
$__internal_1_$__cuda_sm10x_tcgen05_guardrail_trap_phase_invalid_during_alloc:
[----:B------:R-:W-:Y:S05]  /*ac70*/  BPT.TRAP 0x1 ;  /* 0x000000040000795c */ /* 0x000fea0000300000 */
[----:B------:R-:W-:-:S04]  /*ac80*/  MOV R3, 0x0 ;  /* 0x0000000000037802 */ /* 0x000fc80000000f00 */
[----:B------:R-:W-:Y:S05]  /*ac90*/  RET.REL.NODEC R2 `(_ZN7cutlass13device_kernelINS_4gemm6kernel13GemmUniversalIN4cute5tupleIJiiiiEEENS1_10collective13CollectiveMmaINS1_35MainloopSm100TmaUmmaWarpSpecializedILi3ELi2ELi4ENS5_IJNS4_1CILi1EEESB_SB_EEEEENS5_IJNSA_ILi64EEENSA_ILi256EEENSA_ILi32EEEEEEfNS5_IJlSB_lEEEfSI_NS4_8TiledMMAINS4_8MMA_AtomIJNS4_17SM100_MMA_TF32_SSINS_10tfloat32_tESM_fLi64ELi256ELNS4_4UMMA5MajorE0ELSO_0ELNSN_7ScaleInE0ELSP_0EEEEEENS4_6LayoutISC_NS5_IJNSA_ILi0EEEST_ST_EEEEENS5_IJNS4_10UnderscoreESW_SW_EEEEENS4_13SM90_TMA_LOADENS4_14ComposedLayoutINS4_7SwizzleILi3ELi4ELi3EEENS4_18smem_ptr_flag_bitsILi32EEENSS_INS5_IJNSA_ILi8EEESG_EEENS5_IJSG_SB_EEEEEEEvNS4_8identityESZ_S19_vS1A_EENS_8epilogue10collective18CollectiveEpilogueINS1C_23Sm100TmaWarpSpecializedILi4ELi2ELi16ELb1ELb0EEEJSH_NS5_IJNSS_ISE_SB_EENSS_ISG_SB_EEEEEfSI_fSI_NS1C_6fusion15FusionCallbacksIS1G_NS1K_17LinearCombinationIffffLNS_15FloatRoundStyleE2EEESH_S1J_JEEENS4_5SM1004TMEM4LOAD26SM100_TMEM_LOAD_16dp128b8xESZ_S19_NS4_17SM75_U32x4_LDSM_NENS4_14SM90_TMA_STOREES19_NS4_17SM90_U32x4_STSM_NENS4_39AutoVectorizingCopyWithAssumedAlignmentILi128EEEEEEvvEEEEvNT_6ParamsE) ;  /* 0xffffff5002d87950 */ /* 0x000fea0003c3ffff */
        .weak           $__internal_2_$__cuda_sm10x_tcgen05_guardrail_trap_unallocated_columns_being_dealloced
        .type           $__internal_2_$__cuda_sm10x_tcgen05_guardrail_trap_unallocated_columns_being_dealloced,@function
        .size           $__internal_2_$__cuda_sm10x_tcgen05_guardrail_trap_unallocated_columns_being_dealloced,(.L_x_217 - $__internal_2_$__cuda_sm10x_tcgen05_guardrail_trap_unallocated_columns_being_dealloced)
$__internal_2_$__cuda_sm10x_tcgen05_guardrail_trap_unallocated_columns_being_dealloced:
[----:B------:R-:W-:Y:S05]  /*aca0*/  BPT.TRAP 0x1 ;  /* 0x000000040000795c */ /* 0x000fea0000300000 */
[----:B------:R-:W-:-:S04]  /*acb0*/  HFMA2 R3, -RZ, RZ, 0, 0 ;  /* 0x00000000ff037431 */ /* 0x000fc800000001ff */
[----:B------:R-:W-:Y:S05]  /*acc0*/  RET.REL.NODEC R2 `(_ZN7cutlass13device_kernelINS_4gemm6kernel13GemmUniversalIN4cute5tupleIJiiiiEEENS1_10collective13CollectiveMmaINS1_35MainloopSm100TmaUmmaWarpSpecializedILi3ELi2ELi4ENS5_IJNS4_1CILi1EEESB_SB_EEEEENS5_IJNSA_ILi64EEENSA_ILi256EEENSA_ILi32EEEEEEfNS5_IJlSB_lEEEfSI_NS4_8TiledMMAINS4_8MMA_AtomIJNS4_17SM100_MMA_TF32_SSINS_10tfloat32_tESM_fLi64ELi256ELNS4_4UMMA5MajorE0ELSO_0ELNSN_7ScaleInE0ELSP_0EEEEEENS4_6LayoutISC_NS5_IJNSA_ILi0EEEST_ST_EEEEENS5_IJNS4_10UnderscoreESW_SW_EEEEENS4_13SM90_TMA_LOADENS4_14ComposedLayoutINS4_7SwizzleILi3ELi4ELi3EEENS4_18smem_ptr_flag_bitsILi32EEENSS_INS5_IJNSA_ILi8EEESG_EEENS5_IJSG_SB_EEEEEEEvNS4_8identityESZ_S19_vS1A_EENS_8epilogue10collective18CollectiveEpilogueINS1C_23Sm100TmaWarpSpecializedILi4ELi2ELi16ELb1ELb0EEEJSH_NS5_IJNSS_ISE_SB_EENSS_ISG_SB_EEEEEfSI_fSI_NS1C_6fusion15FusionCallbacksIS1G_NS1K_17LinearCombinationIffffLNS_15FloatRoundStyleE2EEESH_S1J_JEEENS4_5SM1004TMEM4LOAD26SM100_TMEM_LOAD_16dp128b8xESZ_S19_NS4_17SM75_U32x4_LDSM_NENS4_14SM90_TMA_STOREES19_NS4_17SM90_U32x4_STSM_NENS4_39AutoVectorizingCopyWithAssumedAlignmentILi128EEEEEEvvEEEEvNT_6ParamsE) ;  /* 0xffffff5002cc7950 */ /* 0x000fea0003c3ffff */
.L_x_216:
[----:B------:R-:W-:-:S00]  /*acd0*/  BRA `(.L_x_216) ;  /* 0xfffffffc00fc7947 */ /* 0x000fc0000383ffff */
[----:B------:R-:W-:-:S00]  /*ace0*/  NOP ;  /* 0x0000000000007918 */ /* 0x000fc00000000000 */
        /* <DEDUP_REMOVED lines=9> */
.L_x_217:


//--------------------- .nv.global.init           --------------------------
	.section	.nv.global.init,"aw",@progbits
.nv.global.init:
	.type		$str$27,@object
	.size		$str$27,($str$28 - $str$27)
$str$27:
        /*0000*/ 	.byte	0x28, 0x61, 0x64, 0x64, 0x72, 0x65, 0x73, 0x73, 0x20, 0x26, 0x20, 0x6d, 0x61, 0x73, 0x6b, 0x29
        /*0010*/ 	.byte	0x20, 0x3d, 0x3d, 0x20, 0x30, 0x00
	.type		$str$28,@object
	.size		$str$28,($str$26 - $str$28)
$str$28:
        /*0016*/ 	.byte	0x2f, 0x74, 0x6d, 0x70, 0x2f, 0x63, 0x75, 0x74, 0x6c, 0x61, 0x73, 0x73, 0x5f, 0x73, 0x77, 0x65
        /*0026*/ 	.byte	0x65, 0x70, 0x5f, 0x73, 0x72, 0x63, 0x2f, 0x69, 0x6e, 0x63, 0x6c, 0x75, 0x64, 0x65, 0x2f, 0x63
        /*0036*/ 	.byte	0x75, 0x74, 0x65, 0x2f, 0x70, 0x6f, 0x69, 0x6e, 0x74, 0x65, 0x72, 0x5f, 0x66, 0x6c, 0x61, 0x67
        /*0046*/ 	.byte	0x67, 0x65, 0x64, 0x2e, 0x68, 0x70, 0x70, 0x00
	.type		$str$26,@object
	.size		$str$26,($str$25 - $str$26)
$str$26:
        /*004e*/ 	.byte	0x2f, 0x74, 0x6d, 0x70, 0x2f, 0x63, 0x75, 0x74, 0x6c, 0x61, 0x73, 0x73, 0x5f, 0x73, 0x77, 0x65
        /*005e*/ 	.byte	0x65, 0x70, 0x5f, 0x73, 0x72, 0x63, 0x2f, 0x69, 0x6e, 0x63, 0x6c, 0x75, 0x64, 0x65, 0x2f, 0x63
        /*006e*/ 	.byte	0x75, 0x74, 0x65, 0x2f, 0x61, 0x74, 0x6f, 0x6d, 0x2f, 0x63, 0x6f, 0x70, 0x79, 0x5f, 0x74, 0x72
        /*007e*/ 	.byte	0x61, 0x69, 0x74, 0x73, 0x5f, 0x73, 0x6d, 0x31, 0x30, 0x30, 0x2e, 0x68, 0x70, 0x70, 0x00
	.type		$str$25,@object
	.size		$str$25,(__unnamed_1 - $str$25)
$str$25:
        /*008d*/ 	.byte	0x28, 0x28, 0x75, 0x69, 0x6e, 0x74, 0x33, 0x32, 0x5f, 0x74, 0x28, 0x74, 0x68, 0x72, 0x65, 0x61
        /*009d*/ 	.byte	0x64, 0x49, 0x64, 0x78, 0x2e, 0x78, 0x29, 0x20, 0x2f, 0x20, 0x33, 0x32, 0x29, 0x20, 0x25, 0x20
        /*00ad*/ 	.byte	0x34, 0x29, 0x20, 0x3d, 0x3d, 0x20, 0x28, 0x28, 0x28, 0x74, 0x6d, 0x65, 0x6d, 0x5f, 0x61, 0x64
        /*00bd*/ 	.byte	0x64, 0x72, 0x20, 0x3e, 0x3e, 0x20, 0x31, 0x36, 0x29, 0x20, 0x2f, 0x20, 0x33, 0x32, 0x29, 0x20
        /*00cd*/ 	.byte	0x25, 0x20, 0x34, 0x29, 0x00
	.type		__unnamed_1,@object
	.size		__unnamed_1,(__unnamed_2 - __unnamed_1)
__unnamed_1:
        /*00d2*/ 	.byte	0x61, 0x75, 0x74, 0x6f, 0x20, 0x63, 0x75, 0x74, 0x65, 0x3a, 0x3a, 0x61, 0x73, 0x5f, 0x70, 0x6f
        /* <DEDUP_REMOVED lines=23> */
        /*0252*/ 	.byte	0x3c, 0x32, 0x30, 0x34, 0x38, 0x3e, 0x3e, 0x3e, 0x3e, 0x5d, 0x00
	.type		__unnamed_2,@object
	.size		__unnamed_2,(.L_2 - __unnamed_2)
__unnamed_2:
        /* <DEDUP_REMOVED lines=45> */
        /*052d*/ 	.byte	0x3e, 0x3e, 0x3e, 0x5d, 0x00
.L_2:


//--------------------- .nv.shared._ZN7cutlass13device_kernelINS_4gemm6kernel13GemmUniversalIN4cute5tupleIJiiiiEEENS1_10collective13CollectiveMmaINS1_35MainloopSm100TmaUmmaWarpSpecializedILi3ELi2ELi4ENS5_IJNS4_1CILi1EEESB_SB_EEEEENS5_IJNSA_ILi64EEENSA_ILi256EEENSA_ILi32EEEEEEfNS5_IJlSB_lEEEfSI_NS4_8TiledMMAINS4_8MMA_AtomIJNS4_17SM100_MMA_TF32_SSINS_10tfloat32_tESM_fLi64ELi256ELNS4_4UMMA5MajorE0ELSO_0ELNSN_7ScaleInE0ELSP_0EEEEEENS4_6LayoutISC_NS5_IJNSA_ILi0EEEST_ST_EEEEENS5_IJNS4_10UnderscoreESW_SW_EEEEENS4_13SM90_TMA_LOADENS4_14ComposedLayoutINS4_7SwizzleILi3ELi4ELi3EEENS4_18smem_ptr_flag_bitsILi32EEENSS_INS5_IJNSA_ILi8EEESG_EEENS5_IJSG_SB_EEEEEEEvNS4_8identityESZ_S19_vS1A_EENS_8epilogue10collective18CollectiveEpilogueINS1C_23Sm100TmaWarpSpecializedILi4ELi2ELi16ELb1ELb0EEEJSH_NS5_IJNSS_ISE_SB_EENSS_ISG_SB_EEEEEfSI_fSI_NS1C_6fusion15FusionCallbacksIS1G_NS1K_17LinearCombinationIffffLNS_15FloatRoundStyleE2EEESH_S1J_JEEENS4_5SM1004TMEM4LOAD26SM100_TMEM_LOAD_16dp128b8xESZ_S19_NS4_17SM75_U32x4_LDSM_NENS4_14SM90_TMA_STOREES19_NS4_17SM90_U32x4_STSM_NENS4_39AutoVectorizingCopyWithAssumedAlignmentILi128EEEEEEvvEEEEvNT_6ParamsE --------------------------
	.section	.nv.shared._ZN7cutlass13device_kernelINS_4gemm6kernel13GemmUniversalIN4cute5tupleIJiiiiEEENS1_10collective13CollectiveMmaINS1_35MainloopSm100TmaUmmaWarpSpecializedILi3ELi2ELi4ENS5_IJNS4_1CILi1EEESB_SB_EEEEENS5_IJNSA_ILi64EEENSA_ILi256EEENSA_ILi32EEEEEEfNS5_IJlSB_lEEEfSI_NS4_8TiledMMAINS4_8MMA_AtomIJNS4_17SM100_MMA_TF32_SSINS_10tfloat32_tESM_fLi64ELi256ELNS4_4UMMA5MajorE0ELSO_0ELNSN_7ScaleInE0ELSP_0EEEEEENS4_6LayoutISC_NS5_IJNSA_ILi0EEEST_ST_EEEEENS5_IJNS4_10UnderscoreESW_SW_EEEEENS4_13SM90_TMA_LOADENS4_14ComposedLayoutINS4_7SwizzleILi3ELi4ELi3EEENS4_18smem_ptr_flag_bitsILi32EEENSS_INS5_IJNSA_ILi8EEESG_EEENS5_IJSG_SB_EEEEEEEvNS4_8identityESZ_S19_vS1A_EENS_8epilogue10collective18CollectiveEpilogueINS1C_23Sm100TmaWarpSpecializedILi4ELi2ELi16ELb1ELb0EEEJSH_NS5_IJNSS_ISE_SB_EENSS_ISG_SB_EEEEEfSI_fSI_NS1C_6fusion15FusionCallbacksIS1G_NS1K_17LinearCombinationIffffLNS_15FloatRoundStyleE2EEESH_S1J_JEEENS4_5SM1004TMEM4LOAD26SM100_TMEM_LOAD_16dp128b8xESZ_S19_NS4_17SM75_U32x4_LDSM_NENS4_14SM90_TMA_STOREES19_NS4_17SM90_U32x4_STSM_NENS4_39AutoVectorizingCopyWithAssumedAlignmentILi128EEEEEEvvEEEEvNT_6ParamsE,"aw",@nobits
	.sectionflags	@""
	.align	16
	.zero		1024


//--------------------- .nv.shared.reserved.0     --------------------------
	.section	.nv.shared.reserved.0,"aw",@nobits
	.weak		__nv_reservedSMEM_offset_0_alias
	.size		__nv_reservedSMEM_offset_0_alias, 0, 64
	.other		__nv_reservedSMEM_offset_0_alias,@"STO_CUDA_RESERVED_SHARED STV_DEFAULT"
__nv_reservedSMEM_offset_0_alias:
	.zero		0
.nv.shared.reserved.0:
	.zero		64
	.weak		__nv_reservedSMEM_tcgen05_partition
	.type		__nv_reservedSMEM_tcgen05_partition,@object
	.size		__nv_reservedSMEM_tcgen05_partition,(.L_0 - __nv_reservedSMEM_tcgen05_partition)
__nv_reservedSMEM_tcgen05_partition:
	.zero		32
.L_0:


//--------------------- .nv.global                --------------------------
	.section	.nv.global,"aw",@nobits
.nv.global:
	.type		_ZN40_INTERNAL_0874ee6e_4_k_cu_4bf5f24b_324384cute1_E,@object
	.size		_ZN40_INTERNAL_0874ee6e_4_k_cu_4bf5f24b_324384cute1_E,(_ZN40_INTERNAL_0874ee6e_4_k_cu_4bf5f24b_324384cuda3std3__45__cpo6cbeginE - _ZN40_INTERNAL_0874ee6e_4_k_cu_4bf5f24b_324384cute1_E)
_ZN40_INTERNAL_0874ee6e_4_k_cu_4bf5f24b_324384cute1_E:
	.zero		1
	.type		_ZN40_INTERNAL_0874ee6e_4_k_cu_4bf5f24b_324384cuda3std3__45__cpo6cbeginE,@object
	.size		_ZN40_INTERNAL_0874ee6e_4_k_cu_4bf5f24b_324384cuda3std3__45__cpo6cbeginE,(_ZN40_INTERNAL_0874ee6e_4_k_cu_4bf5f24b_324384cuda3std3__48in_placeE - _ZN40_INTERNAL_0874ee6e_4_k_cu_4bf5f24b_324384cuda3std3__45__cpo6cbeginE)
_ZN40_INTERNAL_0874ee6e_4_k_cu_4bf5f24b_324384cuda3std3__45__cpo6cbeginE:
	.zero		1
	.type		_ZN40_INTERNAL_0874ee6e_4_k_cu_4bf5f24b_324384cuda3std3__48in_placeE,@object
	.size		_ZN40_INTERNAL_0874ee6e_4_k_cu_4bf5f24b_324384cuda3std3__48in_placeE,(_ZN40_INTERNAL_0874ee6e_4_k_cu_4bf5f24b_324384cuda3std6ranges3__45__cpo9iter_moveE - _ZN40_INTERNAL_0874ee6e_4_k_cu_4bf5f24b_324384cuda3std3__48in_placeE)
_ZN40_INTERNAL_0874ee6e_4_k_cu_4bf5f24b_324384cuda3std3__48in_placeE:
	.zero		1
	.type		_ZN40_INTERNAL_0874ee6e_4_k_cu_4bf5f24b_324384cuda3std6ranges3__45__cpo9iter_moveE,@object
	.size		_ZN40_INTERNAL_0874ee6e_4_k_cu_4bf5f24b_324384cuda3std6ranges3__45__cpo9iter_moveE,(_ZN40_INTERNAL_0874ee6e_4_k_cu_4bf5f24b_324384cuda3std3__45__cpo5beginE - _ZN40_INTERNAL_0874ee6e_4_k_cu_4bf5f24b_324384cuda3std6ranges3__45__cpo9iter_moveE)
_ZN40_INTERNAL_0874ee6e_4_k_cu_4bf5f24b_324384cuda3std6ranges3__45__cpo9iter_moveE:
	.zero		1
	.type		_ZN40_INTERNAL_0874ee6e_4_k_cu_4bf5f24b_324384cuda3std3__45__cpo5beginE,@object
	.size		_ZN40_INTERNAL_0874ee6e_4_k_cu_4bf5f24b_324384cuda3std3__45__cpo5beginE,(_ZN40_INTERNAL_0874ee6e_4_k_cu_4bf5f24b_324384cuda3std3__442_GLOBAL__N__0874ee6e_4_k_cu_4bf5f24b_324386ignoreE - _ZN40_INTERNAL_0874ee6e_4_k_cu_4bf5f24b_324384cuda3std3__45__cpo5beginE)
_ZN40_INTERNAL_0874ee6e_4_k_cu_4bf5f24b_324384cuda3std3__45__cpo5beginE:
	.zero		1
	.type		_ZN40_INTERNAL_0874ee6e_4_k_cu_4bf5f24b_324384cuda3std3__442_GLOBAL__N__0874ee6e_4_k_cu_4bf5f24b_324386ignoreE,@object
	.size		_ZN40_INTERNAL_0874ee6e_4_k_cu_4bf5f24b_324384cuda3std3__442_GLOBAL__N__0874ee6e_4_k_cu_4bf5f24b_324386ignoreE,(_ZN40_INTERNAL_0874ee6e_4_k_cu_4bf5f24b_324384cute7productE - _ZN40_INTERNAL_0874ee6e_4_k_cu_4bf5f24b_324384cuda3std3__442_GLOBAL__N__0874ee6e_4_k_cu_4bf5f24b_324386ignoreE)
_ZN40_INTERNAL_0874ee6e_4_k_cu_4bf5f24b_324384cuda3std3__442_GLOBAL__N__0874ee6e_4_k_cu_4bf5f24b_324386ignoreE:
	.zero		1
	.type		_ZN40_INTERNAL_0874ee6e_4_k_cu_4bf5f24b_324384cute7productE,@object
	.size		_ZN40_INTERNAL_0874ee6e_4_k_cu_4bf5f24b_324384cute7productE,(_ZN40_INTERNAL_0874ee6e_4_k_cu_4bf5f24b_324384cuda3std3__45__cpo3endE - _ZN40_INTERNAL_0874ee6e_4_k_cu_4bf5f24b_324384cute7productE)
_ZN40_INTERNAL_0874ee6e_4_k_cu_4bf5f24b_324384cute7productE:
	.zero		1
	.type		_ZN40_INTERNAL_0874ee6e_4_k_cu_4bf5f24b_324384cuda3std3__45__cpo3endE,@object
	.size		_ZN40_INTERNAL_0874ee6e_4_k_cu_4bf5f24b_324384cuda3std3__45__cpo3endE,(_ZN40_INTERNAL_0874ee6e_4_k_cu_4bf5f24b_324384cuda3std3__419piecewise_constructE - _ZN40_INTERNAL_0874ee6e_4_k_cu_4bf5f24b_324384cuda3std3__45__cpo3endE)
_ZN40_INTERNAL_0874ee6e_4_k_cu_4bf5f24b_324384cuda3std3__45__cpo3endE:
	.zero		1
	.type		_ZN40_INTERNAL_0874ee6e_4_k_cu_4bf5f24b_324384cuda3std3__419piecewise_constructE,@object
	.size		_ZN40_INTERNAL_0874ee6e_4_k_cu_4bf5f24b_324384cuda3std3__419piecewise_constructE,(_ZN40_INTERNAL_0874ee6e_4_k_cu_4bf5f24b_324384cuda3std3__45__cpo4cendE - _ZN40_INTERNAL_0874ee6e_4_k_cu_4bf5f24b_324384cuda3std3__419piecewise_constructE)
_ZN40_INTERNAL_0874ee6e_4_k_cu_4bf5f24b_324384cuda3std3__419piecewise_constructE:
	.zero		1
	.type		_ZN40_INTERNAL_0874ee6e_4_k_cu_4bf5f24b_324384cuda3std3__45__cpo4cendE,@object
	.size		_ZN40_INTERNAL_0874ee6e_4_k_cu_4bf5f24b_324384cuda3std3__45__cpo4cendE,(_ZN40_INTERNAL_0874ee6e_4_k_cu_4bf5f24b_324384cuda3std6ranges3__45__cpo4swapE - _ZN40_INTERNAL_0874ee6e_4_k_cu_4bf5f24b_324384cuda3std3__45__cpo4cendE)
_ZN40_INTERNAL_0874ee6e_4_k_cu_4bf5f24b_324384cuda3std3__45__cpo4cendE:
	.zero		1
	.type		_ZN40_INTERNAL_0874ee6e_4_k_cu_4bf5f24b_324384cuda3std6ranges3__45__cpo4swapE,@object
	.size		_ZN40_INTERNAL_0874ee6e_4_k_cu_4bf5f24b_324384cuda3std6ranges3__45__cpo4swapE,(.L_10 - _ZN40_INTERNAL_0874ee6e_4_k_cu_4bf5f24b_324384cuda3std6ranges3__45__cpo4swapE)
_ZN40_INTERNAL_0874ee6e_4_k_cu_4bf5f24b_324384cuda3std6ranges3__45__cpo4swapE:
	.zero		1
.L_10:


//--------------------- .nv.constant0._ZN7cutlass13device_kernelINS_4gemm6kernel13GemmUniversalIN4cute5tupleIJiiiiEEENS1_10collective13CollectiveMmaINS1_35MainloopSm100TmaUmmaWarpSpecializedILi3ELi2ELi4ENS5_IJNS4_1CILi1EEESB_SB_EEEEENS5_IJNSA_ILi64EEENSA_ILi256EEENSA_ILi32EEEEEEfNS5_IJlSB_lEEEfSI_NS4_8TiledMMAINS4_8MMA_AtomIJNS4_17SM100_MMA_TF32_SSINS_10tfloat32_tESM_fLi64ELi256ELNS4_4UMMA5MajorE0ELSO_0ELNSN_7ScaleInE0ELSP_0EEEEEENS4_6LayoutISC_NS5_IJNSA_ILi0EEEST_ST_EEEEENS5_IJNS4_10UnderscoreESW_SW_EEEEENS4_13SM90_TMA_LOADENS4_14ComposedLayoutINS4_7SwizzleILi3ELi4ELi3EEENS4_18smem_ptr_flag_bitsILi32EEENSS_INS5_IJNSA_ILi8EEESG_EEENS5_IJSG_SB_EEEEEEEvNS4_8identityESZ_S19_vS1A_EENS_8epilogue10collective18CollectiveEpilogueINS1C_23Sm100TmaWarpSpecializedILi4ELi2ELi16ELb1ELb0EEEJSH_NS5_IJNSS_ISE_SB_EENSS_ISG_SB_EEEEEfSI_fSI_NS1C_6fusion15FusionCallbacksIS1G_NS1K_17LinearCombinationIffffLNS_15FloatRoundStyleE2EEESH_S1J_JEEENS4_5SM1004TMEM4LOAD26SM100_TMEM_LOAD_16dp128b8xESZ_S19_NS4_17SM75_U32x4_LDSM_NENS4_14SM90_TMA_STOREES19_NS4_17SM90_U32x4_STSM_NENS4_39AutoVectorizingCopyWithAssumedAlignmentILi128EEEEEEvvEEEEvNT_6ParamsE --------------------------
	.section	.nv.constant0._ZN7cutlass13device_kernelINS_4gemm6kernel13GemmUniversalIN4cute5tupleIJiiiiEEENS1_10collective13CollectiveMmaINS1_35MainloopSm100TmaUmmaWarpSpecializedILi3ELi2ELi4ENS5_IJNS4_1CILi1EEESB_SB_EEEEENS5_IJNSA_ILi64EEENSA_ILi256EEENSA_ILi32EEEEEEfNS5_IJlSB_lEEEfSI_NS4_8TiledMMAINS4_8MMA_AtomIJNS4_17SM100_MMA_TF32_SSINS_10tfloat32_tESM_fLi64ELi256ELNS4_4UMMA5MajorE0ELSO_0ELNSN_7ScaleInE0ELSP_0EEEEEENS4_6LayoutISC_NS5_IJNSA_ILi0EEEST_ST_EEEEENS5_IJNS4_10UnderscoreESW_SW_EEEEENS4_13SM90_TMA_LOADENS4_14ComposedLayoutINS4_7SwizzleILi3ELi4ELi3EEENS4_18smem_ptr_flag_bitsILi32EEENSS_INS5_IJNSA_ILi8EEESG_EEENS5_IJSG_SB_EEEEEEEvNS4_8identityESZ_S19_vS1A_EENS_8epilogue10collective18CollectiveEpilogueINS1C_23Sm100TmaWarpSpecializedILi4ELi2ELi16ELb1ELb0EEEJSH_NS5_IJNSS_ISE_SB_EENSS_ISG_SB_EEEEEfSI_fSI_NS1C_6fusion15FusionCallbacksIS1G_NS1K_17LinearCombinationIffffLNS_15FloatRoundStyleE2EEESH_S1J_JEEENS4_5SM1004TMEM4LOAD26SM100_TMEM_LOAD_16dp128b8xESZ_S19_NS4_17SM75_U32x4_LDSM_NENS4_14SM90_TMA_STOREES19_NS4_17SM90_U32x4_STSM_NENS4_39AutoVectorizingCopyWithAssumedAlignmentILi128EEEEEEvvEEEEvNT_6ParamsE,"a",@progbits
	.sectionflags	@""
	.align	4
.nv.constant0._ZN7cutlass13device_kernelINS_4gemm6kernel13GemmUniversalIN4cute5tupleIJiiiiEEENS1_10collective13CollectiveMmaINS1_35MainloopSm100TmaUmmaWarpSpecializedILi3ELi2ELi4ENS5_IJNS4_1CILi1EEESB_SB_EEEEENS5_IJNSA_ILi64EEENSA_ILi256EEENSA_ILi32EEEEEEfNS5_IJlSB_lEEEfSI_NS4_8TiledMMAINS4_8MMA_AtomIJNS4_17SM100_MMA_TF32_SSINS_10tfloat32_tESM_fLi64ELi256ELNS4_4UMMA5MajorE0ELSO_0ELNSN_7ScaleInE0ELSP_0EEEEEENS4_6LayoutISC_NS5_IJNSA_ILi0EEEST_ST_EEEEENS5_IJNS4_10UnderscoreESW_SW_EEEEENS4_13SM90_TMA_LOADENS4_14ComposedLayoutINS4_7SwizzleILi3ELi4ELi3EEENS4_18smem_ptr_flag_bitsILi32EEENSS_INS5_IJNSA_ILi8EEESG_EEENS5_IJSG_SB_EEEEEEEvNS4_8identityESZ_S19_vS1A_EENS_8epilogue10collective18CollectiveEpilogueINS1C_23Sm100TmaWarpSpecializedILi4ELi2ELi16ELb1ELb0EEEJSH_NS5_IJNSS_ISE_SB_EENSS_ISG_SB_EEEEEfSI_fSI_NS1C_6fusion15FusionCallbacksIS1G_NS1K_17LinearCombinationIffffLNS_15FloatRoundStyleE2EEESH_S1J_JEEENS4_5SM1004TMEM4LOAD26SM100_TMEM_LOAD_16dp128b8xESZ_S19_NS4_17SM75_U32x4_LDSM_NENS4_14SM90_TMA_STOREES19_NS4_17SM90_U32x4_STSM_NENS4_39AutoVectorizingCopyWithAssumedAlignmentILi128EEEEEEvvEEEEvNT_6ParamsE:
	.zero		2944


//--------------------- SYMBOLS --------------------------

	.type		.nv.reservedSmem.offset0,@object
	.size		.nv.reservedSmem.offset0,0x4
	.type		.nv.reservedSmem.cap,@object
	.size		.nv.reservedSmem.cap,0x4
	.type		__assertfail,@function
